//
// Generated by NVIDIA NVVM Compiler
//
// Compiler Build ID: CL-36424714
// Cuda compilation tools, release 13.0, V13.0.88
// Based on NVVM 20.0.0
//

.version 9.0
.target sm_100
.address_size 64

	// .globl	_Z12matmul_naivePKfS0_Pfiii
// _ZZ12matmul_tiledPKfS0_PfiiiE2As has been demoted
// _ZZ12matmul_tiledPKfS0_PfiiiE2Bs has been demoted
// _ZZ19matmul_tiled_paddedPKfS0_PfiiiE2As has been demoted
// _ZZ19matmul_tiled_paddedPKfS0_PfiiiE2Bs has been demoted
// _ZZ21matmul_register_tiledPKfS0_PfiiiE2As has been demoted
// _ZZ21matmul_register_tiledPKfS0_PfiiiE2Bs has been demoted

.visible .entry _Z12matmul_naivePKfS0_Pfiii(
	.param .u64 .ptr .align 1 _Z12matmul_naivePKfS0_Pfiii_param_0,
	.param .u64 .ptr .align 1 _Z12matmul_naivePKfS0_Pfiii_param_1,
	.param .u64 .ptr .align 1 _Z12matmul_naivePKfS0_Pfiii_param_2,
	.param .u32 _Z12matmul_naivePKfS0_Pfiii_param_3,
	.param .u32 _Z12matmul_naivePKfS0_Pfiii_param_4,
	.param .u32 _Z12matmul_naivePKfS0_Pfiii_param_5
)
{
	.reg .pred 	%p<13>;
	.reg .b32 	%r<41>;
	.reg .b32 	%f<68>;
	.reg .b64 	%rd<53>;

	ld.param.u64 	%rd7, [_Z12matmul_naivePKfS0_Pfiii_param_0];
	ld.param.u64 	%rd8, [_Z12matmul_naivePKfS0_Pfiii_param_1];
	ld.param.u64 	%rd6, [_Z12matmul_naivePKfS0_Pfiii_param_2];
	ld.param.u32 	%r20, [_Z12matmul_naivePKfS0_Pfiii_param_3];
	ld.param.u32 	%r18, [_Z12matmul_naivePKfS0_Pfiii_param_4];
	ld.param.u32 	%r19, [_Z12matmul_naivePKfS0_Pfiii_param_5];
	cvta.to.global.u64 	%rd1, %rd8;
	cvta.to.global.u64 	%rd2, %rd7;
	mov.u32 	%r21, %ctaid.y;
	mov.u32 	%r22, %ntid.y;
	mov.u32 	%r23, %tid.y;
	mad.lo.s32 	%r1, %r21, %r22, %r23;
	mov.u32 	%r24, %ctaid.x;
	mov.u32 	%r25, %ntid.x;
	mov.u32 	%r26, %tid.x;
	mad.lo.s32 	%r2, %r24, %r25, %r26;
	setp.ge.s32 	%p1, %r1, %r20;
	setp.ge.s32 	%p2, %r2, %r18;
	or.pred  	%p3, %p1, %p2;
	@%p3 bra 	$L__BB0_14;
	setp.lt.s32 	%p4, %r19, 1;
	mov.f32 	%f67, 0f00000000;
	@%p4 bra 	$L__BB0_13;
	mul.lo.s32 	%r3, %r19, %r1;
	and.b32  	%r4, %r19, 7;
	setp.lt.u32 	%p5, %r19, 8;
	mov.f32 	%f67, 0f00000000;
	mov.b32 	%r39, 0;
	@%p5 bra 	$L__BB0_5;
	and.b32  	%r39, %r19, 2147483640;
	neg.s32 	%r37, %r39;
	shl.b32 	%r7, %r18, 3;
	mul.wide.u32 	%rd9, %r3, 4;
	add.s64 	%rd10, %rd9, %rd2;
	add.s64 	%rd52, %rd10, 16;
	mov.f32 	%f67, 0f00000000;
	mul.wide.s32 	%rd13, %r18, 4;
	mov.u32 	%r36, %r2;
$L__BB0_4:
	.pragma "nounroll";
	ld.global.f32 	%f17, [%rd52+-16];
	mul.wide.s32 	%rd11, %r36, 4;
	add.s64 	%rd12, %rd1, %rd11;
	ld.global.f32 	%f18, [%rd12];
	fma.rn.f32 	%f19, %f17, %f18, %f67;
	ld.global.f32 	%f20, [%rd52+-12];
	add.s64 	%rd14, %rd12, %rd13;
	ld.global.f32 	%f21, [%rd14];
	fma.rn.f32 	%f22, %f20, %f21, %f19;
	ld.global.f32 	%f23, [%rd52+-8];
	add.s64 	%rd15, %rd14, %rd13;
	ld.global.f32 	%f24, [%rd15];
	fma.rn.f32 	%f25, %f23, %f24, %f22;
	ld.global.f32 	%f26, [%rd52+-4];
	add.s64 	%rd16, %rd15, %rd13;
	ld.global.f32 	%f27, [%rd16];
	fma.rn.f32 	%f28, %f26, %f27, %f25;
	ld.global.f32 	%f29, [%rd52];
	add.s64 	%rd17, %rd16, %rd13;
	ld.global.f32 	%f30, [%rd17];
	fma.rn.f32 	%f31, %f29, %f30, %f28;
	ld.global.f32 	%f32, [%rd52+4];
	add.s64 	%rd18, %rd17, %rd13;
	ld.global.f32 	%f33, [%rd18];
	fma.rn.f32 	%f34, %f32, %f33, %f31;
	ld.global.f32 	%f35, [%rd52+8];
	add.s64 	%rd19, %rd18, %rd13;
	ld.global.f32 	%f36, [%rd19];
	fma.rn.f32 	%f37, %f35, %f36, %f34;
	ld.global.f32 	%f38, [%rd52+12];
	add.s64 	%rd20, %rd19, %rd13;
	ld.global.f32 	%f39, [%rd20];
	fma.rn.f32 	%f67, %f38, %f39, %f37;
	add.s32 	%r37, %r37, 8;
	add.s32 	%r36, %r36, %r7;
	add.s64 	%rd52, %rd52, 32;
	setp.ne.s32 	%p6, %r37, 0;
	@%p6 bra 	$L__BB0_4;
$L__BB0_5:
	setp.eq.s32 	%p7, %r4, 0;
	@%p7 bra 	$L__BB0_13;
	and.b32  	%r13, %r19, 3;
	setp.lt.u32 	%p8, %r4, 4;
	@%p8 bra 	$L__BB0_8;
	add.s32 	%r28, %r39, %r3;
	mul.wide.u32 	%rd21, %r28, 4;
	add.s64 	%rd22, %rd2, %rd21;
	ld.global.f32 	%f41, [%rd22];
	mad.lo.s32 	%r29, %r39, %r18, %r2;
	mul.wide.s32 	%rd23, %r29, 4;
	add.s64 	%rd24, %rd1, %rd23;
	ld.global.f32 	%f42, [%rd24];
	fma.rn.f32 	%f43, %f41, %f42, %f67;
	cvt.u64.u32 	%rd25, %r3;
	cvt.u64.u32 	%rd26, %r39;
	add.s64 	%rd27, %rd26, %rd25;
	shl.b64 	%rd28, %rd27, 2;
	add.s64 	%rd29, %rd2, %rd28;
	ld.global.f32 	%f44, [%rd29+4];
	mul.wide.s32 	%rd30, %r18, 4;
	add.s64 	%rd31, %rd24, %rd30;
	ld.global.f32 	%f45, [%rd31];
	fma.rn.f32 	%f46, %f44, %f45, %f43;
	ld.global.f32 	%f47, [%rd29+8];
	add.s64 	%rd32, %rd31, %rd30;
	ld.global.f32 	%f48, [%rd32];
	fma.rn.f32 	%f49, %f47, %f48, %f46;
	ld.global.f32 	%f50, [%rd29+12];
	add.s64 	%rd33, %rd32, %rd30;
	ld.global.f32 	%f51, [%rd33];
	fma.rn.f32 	%f67, %f50, %f51, %f49;
	add.s32 	%r39, %r39, 4;
$L__BB0_8:
	setp.eq.s32 	%p9, %r13, 0;
	@%p9 bra 	$L__BB0_13;
	setp.eq.s32 	%p10, %r13, 1;
	@%p10 bra 	$L__BB0_11;
	add.s32 	%r30, %r39, %r3;
	mul.wide.u32 	%rd34, %r30, 4;
	add.s64 	%rd35, %rd2, %rd34;
	ld.global.f32 	%f53, [%rd35];
	mad.lo.s32 	%r31, %r39, %r18, %r2;
	mul.wide.s32 	%rd36, %r31, 4;
	add.s64 	%rd37, %rd1, %rd36;
	ld.global.f32 	%f54, [%rd37];
	fma.rn.f32 	%f55, %f53, %f54, %f67;
	cvt.u64.u32 	%rd38, %r3;
	cvt.u64.u32 	%rd39, %r39;
	add.s64 	%rd40, %rd39, %rd38;
	shl.b64 	%rd41, %rd40, 2;
	add.s64 	%rd42, %rd2, %rd41;
	ld.global.f32 	%f56, [%rd42+4];
	mul.wide.s32 	%rd43, %r18, 4;
	add.s64 	%rd44, %rd37, %rd43;
	ld.global.f32 	%f57, [%rd44];
	fma.rn.f32 	%f67, %f56, %f57, %f55;
	add.s32 	%r39, %r39, 2;
$L__BB0_11:
	and.b32  	%r32, %r19, 1;
	setp.eq.b32 	%p11, %r32, 1;
	not.pred 	%p12, %p11;
	@%p12 bra 	$L__BB0_13;
	add.s32 	%r33, %r39, %r3;
	mul.wide.u32 	%rd45, %r33, 4;
	add.s64 	%rd46, %rd2, %rd45;
	ld.global.f32 	%f58, [%rd46];
	mad.lo.s32 	%r34, %r39, %r18, %r2;
	mul.wide.s32 	%rd47, %r34, 4;
	add.s64 	%rd48, %rd1, %rd47;
	ld.global.f32 	%f59, [%rd48];
	fma.rn.f32 	%f67, %f58, %f59, %f67;
$L__BB0_13:
	mad.lo.s32 	%r35, %r18, %r1, %r2;
	cvta.to.global.u64 	%rd49, %rd6;
	mul.wide.s32 	%rd50, %r35, 4;
	add.s64 	%rd51, %rd49, %rd50;
	st.global.f32 	[%rd51], %f67;
$L__BB0_14:
	ret;

}
	// .globl	_Z12matmul_tiledPKfS0_Pfiii
.visible .entry _Z12matmul_tiledPKfS0_Pfiii(
	.param .u64 .ptr .align 1 _Z12matmul_tiledPKfS0_Pfiii_param_0,
	.param .u64 .ptr .align 1 _Z12matmul_tiledPKfS0_Pfiii_param_1,
	.param .u64 .ptr .align 1 _Z12matmul_tiledPKfS0_Pfiii_param_2,
	.param .u32 _Z12matmul_tiledPKfS0_Pfiii_param_3,
	.param .u32 _Z12matmul_tiledPKfS0_Pfiii_param_4,
	.param .u32 _Z12matmul_tiledPKfS0_Pfiii_param_5
)
{
	.reg .pred 	%p<12>;
	.reg .b32 	%r<43>;
	.reg .b32 	%f<63>;
	.reg .b64 	%rd<13>;
	// demoted variable
	.shared .align 4 .b8 _ZZ12matmul_tiledPKfS0_PfiiiE2As[1024];
	// demoted variable
	.shared .align 4 .b8 _ZZ12matmul_tiledPKfS0_PfiiiE2Bs[1024];
	ld.param.u64 	%rd4, [_Z12matmul_tiledPKfS0_Pfiii_param_0];
	ld.param.u64 	%rd5, [_Z12matmul_tiledPKfS0_Pfiii_param_1];
	ld.param.u64 	%rd6, [_Z12matmul_tiledPKfS0_Pfiii_param_2];
	ld.param.u32 	%r24, [_Z12matmul_tiledPKfS0_Pfiii_param_3];
	ld.param.u32 	%r25, [_Z12matmul_tiledPKfS0_Pfiii_param_4];
	ld.param.u32 	%r26, [_Z12matmul_tiledPKfS0_Pfiii_param_5];
	mov.u32 	%r27, %ctaid.x;
	mov.u32 	%r28, %ctaid.y;
	mov.u32 	%r38, %tid.x;
	mov.u32 	%r40, %tid.y;
	shl.b32 	%r29, %r28, 4;
	add.s32 	%r3, %r29, %r40;
	shl.b32 	%r4, %r27, 4;
	add.s32 	%r5, %r4, %r38;
	setp.lt.s32 	%p1, %r26, 1;
	mov.f32 	%f62, 0f00000000;
	@%p1 bra 	$L__BB1_7;
	add.s32 	%r30, %r26, 15;
	shr.u32 	%r31, %r30, 4;
	shl.b32 	%r32, %r40, 6;
	mov.u32 	%r33, _ZZ12matmul_tiledPKfS0_PfiiiE2As;
	add.s32 	%r6, %r33, %r32;
	shl.b32 	%r34, %r38, 2;
	add.s32 	%r7, %r6, %r34;
	mov.u32 	%r35, _ZZ12matmul_tiledPKfS0_PfiiiE2Bs;
	add.s32 	%r9, %r35, %r34;
	add.s32 	%r8, %r9, %r32;
	neg.s32 	%r42, %r31;
	mad.lo.s32 	%r36, %r40, %r25, %r38;
	add.s32 	%r41, %r36, %r4;
	shl.b32 	%r12, %r25, 4;
	mad.lo.s32 	%r39, %r26, %r3, %r38;
	cvta.to.global.u64 	%rd1, %rd4;
	cvta.to.global.u64 	%rd2, %rd5;
	mov.f32 	%f62, 0f00000000;
$L__BB1_2:
	setp.ge.s32 	%p2, %r3, %r24;
	mul.wide.s32 	%rd7, %r39, 4;
	add.s64 	%rd3, %rd1, %rd7;
	setp.ge.s32 	%p3, %r38, %r26;
	mov.f32 	%f60, 0f00000000;
	or.pred  	%p4, %p2, %p3;
	@%p4 bra 	$L__BB1_4;
	ld.global.f32 	%f60, [%rd3];
$L__BB1_4:
	setp.ge.s32 	%p5, %r5, %r25;
	st.shared.f32 	[%r7], %f60;
	setp.ge.s32 	%p6, %r40, %r26;
	mov.f32 	%f61, 0f00000000;
	or.pred  	%p7, %p6, %p5;
	@%p7 bra 	$L__BB1_6;
	mul.wide.s32 	%rd8, %r41, 4;
	add.s64 	%rd9, %rd2, %rd8;
	ld.global.f32 	%f61, [%rd9];
$L__BB1_6:
	st.shared.f32 	[%r8], %f61;
	bar.sync 	0;
	ld.shared.f32 	%f12, [%r6];
	ld.shared.f32 	%f13, [%r9];
	fma.rn.f32 	%f14, %f12, %f13, %f62;
	ld.shared.f32 	%f15, [%r6+4];
	ld.shared.f32 	%f16, [%r9+64];
	fma.rn.f32 	%f17, %f15, %f16, %f14;
	ld.shared.f32 	%f18, [%r6+8];
	ld.shared.f32 	%f19, [%r9+128];
	fma.rn.f32 	%f20, %f18, %f19, %f17;
	ld.shared.f32 	%f21, [%r6+12];
	ld.shared.f32 	%f22, [%r9+192];
	fma.rn.f32 	%f23, %f21, %f22, %f20;
	ld.shared.f32 	%f24, [%r6+16];
	ld.shared.f32 	%f25, [%r9+256];
	fma.rn.f32 	%f26, %f24, %f25, %f23;
	ld.shared.f32 	%f27, [%r6+20];
	ld.shared.f32 	%f28, [%r9+320];
	fma.rn.f32 	%f29, %f27, %f28, %f26;
	ld.shared.f32 	%f30, [%r6+24];
	ld.shared.f32 	%f31, [%r9+384];
	fma.rn.f32 	%f32, %f30, %f31, %f29;
	ld.shared.f32 	%f33, [%r6+28];
	ld.shared.f32 	%f34, [%r9+448];
	fma.rn.f32 	%f35, %f33, %f34, %f32;
	ld.shared.f32 	%f36, [%r6+32];
	ld.shared.f32 	%f37, [%r9+512];
	fma.rn.f32 	%f38, %f36, %f37, %f35;
	ld.shared.f32 	%f39, [%r6+36];
	ld.shared.f32 	%f40, [%r9+576];
	fma.rn.f32 	%f41, %f39, %f40, %f38;
	ld.shared.f32 	%f42, [%r6+40];
	ld.shared.f32 	%f43, [%r9+640];
	fma.rn.f32 	%f44, %f42, %f43, %f41;
	ld.shared.f32 	%f45, [%r6+44];
	ld.shared.f32 	%f46, [%r9+704];
	fma.rn.f32 	%f47, %f45, %f46, %f44;
	ld.shared.f32 	%f48, [%r6+48];
	ld.shared.f32 	%f49, [%r9+768];
	fma.rn.f32 	%f50, %f48, %f49, %f47;
	ld.shared.f32 	%f51, [%r6+52];
	ld.shared.f32 	%f52, [%r9+832];
	fma.rn.f32 	%f53, %f51, %f52, %f50;
	ld.shared.f32 	%f54, [%r6+56];
	ld.shared.f32 	%f55, [%r9+896];
	fma.rn.f32 	%f56, %f54, %f55, %f53;
	ld.shared.f32 	%f57, [%r6+60];
	ld.shared.f32 	%f58, [%r9+960];
	fma.rn.f32 	%f62, %f57, %f58, %f56;
	bar.sync 	0;
	add.s32 	%r42, %r42, 1;
	setp.ne.s32 	%p8, %r42, 0;
	add.s32 	%r41, %r41, %r12;
	add.s32 	%r40, %r40, 16;
	add.s32 	%r39, %r39, 16;
	add.s32 	%r38, %r38, 16;
	@%p8 bra 	$L__BB1_2;
$L__BB1_7:
	setp.ge.s32 	%p9, %r3, %r24;
	setp.ge.s32 	%p10, %r5, %r25;
	or.pred  	%p11, %p9, %p10;
	@%p11 bra 	$L__BB1_9;
	mad.lo.s32 	%r37, %r25, %r3, %r5;
	cvta.to.global.u64 	%rd10, %rd6;
	mul.wide.u32 	%rd11, %r37, 4;
	add.s64 	%rd12, %rd10, %rd11;
	st.global.f32 	[%rd12], %f62;
$L__BB1_9:
	ret;

}
	// .globl	_Z19matmul_tiled_paddedPKfS0_Pfiii
.visible .entry _Z19matmul_tiled_paddedPKfS0_Pfiii(
	.param .u64 .ptr .align 1 _Z19matmul_tiled_paddedPKfS0_Pfiii_param_0,
	.param .u64 .ptr .align 1 _Z19matmul_tiled_paddedPKfS0_Pfiii_param_1,
	.param .u64 .ptr .align 1 _Z19matmul_tiled_paddedPKfS0_Pfiii_param_2,
	.param .u32 _Z19matmul_tiled_paddedPKfS0_Pfiii_param_3,
	.param .u32 _Z19matmul_tiled_paddedPKfS0_Pfiii_param_4,
	.param .u32 _Z19matmul_tiled_paddedPKfS0_Pfiii_param_5
)
{
	.reg .pred 	%p<12>;
	.reg .b32 	%r<43>;
	.reg .b32 	%f<63>;
	.reg .b64 	%rd<13>;
	// demoted variable
	.shared .align 4 .b8 _ZZ19matmul_tiled_paddedPKfS0_PfiiiE2As[1088];
	// demoted variable
	.shared .align 4 .b8 _ZZ19matmul_tiled_paddedPKfS0_PfiiiE2Bs[1088];
	ld.param.u64 	%rd4, [_Z19matmul_tiled_paddedPKfS0_Pfiii_param_0];
	ld.param.u64 	%rd5, [_Z19matmul_tiled_paddedPKfS0_Pfiii_param_1];
	ld.param.u64 	%rd6, [_Z19matmul_tiled_paddedPKfS0_Pfiii_param_2];
	ld.param.u32 	%r24, [_Z19matmul_tiled_paddedPKfS0_Pfiii_param_3];
	ld.param.u32 	%r25, [_Z19matmul_tiled_paddedPKfS0_Pfiii_param_4];
	ld.param.u32 	%r26, [_Z19matmul_tiled_paddedPKfS0_Pfiii_param_5];
	mov.u32 	%r27, %ctaid.x;
	mov.u32 	%r28, %ctaid.y;
	mov.u32 	%r38, %tid.x;
	mov.u32 	%r40, %tid.y;
	shl.b32 	%r29, %r28, 4;
	add.s32 	%r3, %r29, %r40;
	shl.b32 	%r4, %r27, 4;
	add.s32 	%r5, %r4, %r38;
	setp.lt.s32 	%p1, %r26, 1;
	mov.f32 	%f62, 0f00000000;
	@%p1 bra 	$L__BB2_7;
	add.s32 	%r30, %r26, 15;
	shr.u32 	%r31, %r30, 4;
	mul.lo.s32 	%r32, %r40, 68;
	mov.u32 	%r33, _ZZ19matmul_tiled_paddedPKfS0_PfiiiE2As;
	add.s32 	%r6, %r33, %r32;
	shl.b32 	%r34, %r38, 2;
	add.s32 	%r7, %r6, %r34;
	mov.u32 	%r35, _ZZ19matmul_tiled_paddedPKfS0_PfiiiE2Bs;
	add.s32 	%r9, %r35, %r34;
	add.s32 	%r8, %r9, %r32;
	neg.s32 	%r42, %r31;
	mad.lo.s32 	%r36, %r40, %r25, %r38;
	add.s32 	%r41, %r36, %r4;
	shl.b32 	%r12, %r25, 4;
	mad.lo.s32 	%r39, %r26, %r3, %r38;
	cvta.to.global.u64 	%rd1, %rd4;
	cvta.to.global.u64 	%rd2, %rd5;
	mov.f32 	%f62, 0f00000000;
$L__BB2_2:
	setp.ge.s32 	%p2, %r3, %r24;
	mul.wide.s32 	%rd7, %r39, 4;
	add.s64 	%rd3, %rd1, %rd7;
	setp.ge.s32 	%p3, %r38, %r26;
	mov.f32 	%f60, 0f00000000;
	or.pred  	%p4, %p2, %p3;
	@%p4 bra 	$L__BB2_4;
	ld.global.f32 	%f60, [%rd3];
$L__BB2_4:
	setp.ge.s32 	%p5, %r5, %r25;
	st.shared.f32 	[%r7], %f60;
	setp.ge.s32 	%p6, %r40, %r26;
	mov.f32 	%f61, 0f00000000;
	or.pred  	%p7, %p6, %p5;
	@%p7 bra 	$L__BB2_6;
	mul.wide.s32 	%rd8, %r41, 4;
	add.s64 	%rd9, %rd2, %rd8;
	ld.global.f32 	%f61, [%rd9];
$L__BB2_6:
	st.shared.f32 	[%r8], %f61;
	bar.sync 	0;
	ld.shared.f32 	%f12, [%r6];
	ld.shared.f32 	%f13, [%r9];
	fma.rn.f32 	%f14, %f12, %f13, %f62;
	ld.shared.f32 	%f15, [%r6+4];
	ld.shared.f32 	%f16, [%r9+68];
	fma.rn.f32 	%f17, %f15, %f16, %f14;
	ld.shared.f32 	%f18, [%r6+8];
	ld.shared.f32 	%f19, [%r9+136];
	fma.rn.f32 	%f20, %f18, %f19, %f17;
	ld.shared.f32 	%f21, [%r6+12];
	ld.shared.f32 	%f22, [%r9+204];
	fma.rn.f32 	%f23, %f21, %f22, %f20;
	ld.shared.f32 	%f24, [%r6+16];
	ld.shared.f32 	%f25, [%r9+272];
	fma.rn.f32 	%f26, %f24, %f25, %f23;
	ld.shared.f32 	%f27, [%r6+20];
	ld.shared.f32 	%f28, [%r9+340];
	fma.rn.f32 	%f29, %f27, %f28, %f26;
	ld.shared.f32 	%f30, [%r6+24];
	ld.shared.f32 	%f31, [%r9+408];
	fma.rn.f32 	%f32, %f30, %f31, %f29;
	ld.shared.f32 	%f33, [%r6+28];
	ld.shared.f32 	%f34, [%r9+476];
	fma.rn.f32 	%f35, %f33, %f34, %f32;
	ld.shared.f32 	%f36, [%r6+32];
	ld.shared.f32 	%f37, [%r9+544];
	fma.rn.f32 	%f38, %f36, %f37, %f35;
	ld.shared.f32 	%f39, [%r6+36];
	ld.shared.f32 	%f40, [%r9+612];
	fma.rn.f32 	%f41, %f39, %f40, %f38;
	ld.shared.f32 	%f42, [%r6+40];
	ld.shared.f32 	%f43, [%r9+680];
	fma.rn.f32 	%f44, %f42, %f43, %f41;
	ld.shared.f32 	%f45, [%r6+44];
	ld.shared.f32 	%f46, [%r9+748];
	fma.rn.f32 	%f47, %f45, %f46, %f44;
	ld.shared.f32 	%f48, [%r6+48];
	ld.shared.f32 	%f49, [%r9+816];
	fma.rn.f32 	%f50, %f48, %f49, %f47;
	ld.shared.f32 	%f51, [%r6+52];
	ld.shared.f32 	%f52, [%r9+884];
	fma.rn.f32 	%f53, %f51, %f52, %f50;
	ld.shared.f32 	%f54, [%r6+56];
	ld.shared.f32 	%f55, [%r9+952];
	fma.rn.f32 	%f56, %f54, %f55, %f53;
	ld.shared.f32 	%f57, [%r6+60];
	ld.shared.f32 	%f58, [%r9+1020];
	fma.rn.f32 	%f62, %f57, %f58, %f56;
	bar.sync 	0;
	add.s32 	%r42, %r42, 1;
	setp.ne.s32 	%p8, %r42, 0;
	add.s32 	%r41, %r41, %r12;
	add.s32 	%r40, %r40, 16;
	add.s32 	%r39, %r39, 16;
	add.s32 	%r38, %r38, 16;
	@%p8 bra 	$L__BB2_2;
$L__BB2_7:
	setp.ge.s32 	%p9, %r3, %r24;
	setp.ge.s32 	%p10, %r5, %r25;
	or.pred  	%p11, %p9, %p10;
	@%p11 bra 	$L__BB2_9;
	mad.lo.s32 	%r37, %r25, %r3, %r5;
	cvta.to.global.u64 	%rd10, %rd6;
	mul.wide.u32 	%rd11, %r37, 4;
	add.s64 	%rd12, %rd10, %rd11;
	st.global.f32 	[%rd12], %f62;
$L__BB2_9:
	ret;

}
	// .globl	_Z21matmul_register_tiledPKfS0_Pfiii
.visible .entry _Z21matmul_register_tiledPKfS0_Pfiii(
	.param .u64 .ptr .align 1 _Z21matmul_register_tiledPKfS0_Pfiii_param_0,
	.param .u64 .ptr .align 1 _Z21matmul_register_tiledPKfS0_Pfiii_param_1,
	.param .u64 .ptr .align 1 _Z21matmul_register_tiledPKfS0_Pfiii_param_2,
	.param .u32 _Z21matmul_register_tiledPKfS0_Pfiii_param_3,
	.param .u32 _Z21matmul_register_tiledPKfS0_Pfiii_param_4,
	.param .u32 _Z21matmul_register_tiledPKfS0_Pfiii_param_5
)
{
	.reg .pred 	%p<27>;
	.reg .b32 	%r<59>;
	.reg .b32 	%f<163>;
	.reg .b64 	%rd<17>;
	// demoted variable
	.shared .align 4 .b8 _ZZ21matmul_register_tiledPKfS0_PfiiiE2As[2048];
	// demoted variable
	.shared .align 4 .b8 _ZZ21matmul_register_tiledPKfS0_PfiiiE2Bs[2048];
	ld.param.u64 	%rd8, [_Z21matmul_register_tiledPKfS0_Pfiii_param_0];
	ld.param.u64 	%rd7, [_Z21matmul_register_tiledPKfS0_Pfiii_param_1];
	ld.param.u64 	%rd9, [_Z21matmul_register_tiledPKfS0_Pfiii_param_2];
	ld.param.u32 	%r30, [_Z21matmul_register_tiledPKfS0_Pfiii_param_3];
	ld.param.u32 	%r31, [_Z21matmul_register_tiledPKfS0_Pfiii_param_4];
	ld.param.u32 	%r32, [_Z21matmul_register_tiledPKfS0_Pfiii_param_5];
	cvta.to.global.u64 	%rd1, %rd8;
	cvta.to.global.u64 	%rd2, %rd9;
	mov.u32 	%r53, %tid.x;
	mov.u32 	%r56, %tid.y;
	mov.u32 	%r33, %ctaid.y;
	shl.b32 	%r34, %r33, 5;
	shl.b32 	%r35, %r56, 1;
	add.s32 	%r3, %r34, %r35;
	mov.u32 	%r36, %ctaid.x;
	shl.b32 	%r4, %r36, 5;
	shl.b32 	%r5, %r53, 1;
	add.s32 	%r6, %r4, %r5;
	setp.lt.s32 	%p1, %r32, 1;
	mov.f32 	%f159, 0f00000000;
	mov.f32 	%f160, %f159;
	mov.f32 	%f161, %f159;
	mov.f32 	%f162, %f159;
	@%p1 bra 	$L__BB3_11;
	add.s32 	%r37, %r32, 15;
	shr.u32 	%r38, %r37, 4;
	shl.b32 	%r39, %r53, 7;
	mov.u32 	%r40, _ZZ21matmul_register_tiledPKfS0_PfiiiE2As;
	shl.b32 	%r41, %r56, 3;
	add.s32 	%r9, %r40, %r41;
	add.s32 	%r7, %r9, %r39;
	mul.lo.s32 	%r42, %r32, %r3;
	add.s32 	%r43, %r42, %r32;
	shl.b32 	%r44, %r56, 7;
	mov.u32 	%r45, _ZZ21matmul_register_tiledPKfS0_PfiiiE2Bs;
	shl.b32 	%r46, %r53, 3;
	add.s32 	%r10, %r45, %r46;
	add.s32 	%r8, %r10, %r44;
	neg.s32 	%r58, %r38;
	mad.lo.s32 	%r47, %r56, %r31, %r4;
	add.s32 	%r57, %r47, %r5;
	shl.b32 	%r13, %r31, 4;
	add.s32 	%r55, %r53, %r43;
	add.s32 	%r54, %r53, %r42;
	cvta.to.global.u64 	%rd3, %rd7;
	mov.f32 	%f162, 0f00000000;
	mov.f32 	%f161, %f162;
	mov.f32 	%f160, %f162;
	mov.f32 	%f159, %f162;
$L__BB3_2:
	setp.ge.s32 	%p2, %r3, %r30;
	setp.ge.s32 	%p3, %r53, %r32;
	mov.f32 	%f155, 0f00000000;
	or.pred  	%p4, %p2, %p3;
	@%p4 bra 	$L__BB3_4;
	mul.wide.u32 	%rd10, %r54, 4;
	add.s64 	%rd11, %rd1, %rd10;
	ld.global.f32 	%f155, [%rd11];
$L__BB3_4:
	add.s32 	%r48, %r3, 1;
	setp.ge.s32 	%p6, %r48, %r30;
	st.shared.f32 	[%r7], %f155;
	mov.f32 	%f156, 0f00000000;
	or.pred  	%p7, %p6, %p3;
	@%p7 bra 	$L__BB3_6;
	mul.wide.u32 	%rd12, %r55, 4;
	add.s64 	%rd13, %rd1, %rd12;
	ld.global.f32 	%f156, [%rd13];
$L__BB3_6:
	setp.ge.s32 	%p8, %r6, %r31;
	st.shared.f32 	[%r7+4], %f156;
	setp.ge.s32 	%p9, %r56, %r32;
	mul.wide.s32 	%rd14, %r57, 4;
	add.s64 	%rd4, %rd3, %rd14;
	mov.f32 	%f157, 0f00000000;
	or.pred  	%p10, %p9, %p8;
	@%p10 bra 	$L__BB3_8;
	ld.global.f32 	%f157, [%rd4];
$L__BB3_8:
	add.s32 	%r49, %r6, 1;
	setp.ge.s32 	%p12, %r49, %r31;
	st.shared.f32 	[%r8], %f157;
	mov.f32 	%f158, 0f00000000;
	or.pred  	%p13, %p9, %p12;
	@%p13 bra 	$L__BB3_10;
	ld.global.f32 	%f158, [%rd4+4];
$L__BB3_10:
	st.shared.f32 	[%r8+4], %f158;
	bar.sync 	0;
	ld.shared.f32 	%f27, [%r9];
	ld.shared.f32 	%f28, [%r9+4];
	ld.shared.f32 	%f29, [%r10];
	ld.shared.f32 	%f30, [%r10+4];
	fma.rn.f32 	%f31, %f27, %f29, %f159;
	fma.rn.f32 	%f32, %f27, %f30, %f160;
	fma.rn.f32 	%f33, %f28, %f29, %f161;
	fma.rn.f32 	%f34, %f28, %f30, %f162;
	ld.shared.f32 	%f35, [%r9+128];
	ld.shared.f32 	%f36, [%r9+132];
	ld.shared.f32 	%f37, [%r10+128];
	ld.shared.f32 	%f38, [%r10+132];
	fma.rn.f32 	%f39, %f35, %f37, %f31;
	fma.rn.f32 	%f40, %f35, %f38, %f32;
	fma.rn.f32 	%f41, %f36, %f37, %f33;
	fma.rn.f32 	%f42, %f36, %f38, %f34;
	ld.shared.f32 	%f43, [%r9+256];
	ld.shared.f32 	%f44, [%r9+260];
	ld.shared.f32 	%f45, [%r10+256];
	ld.shared.f32 	%f46, [%r10+260];
	fma.rn.f32 	%f47, %f43, %f45, %f39;
	fma.rn.f32 	%f48, %f43, %f46, %f40;
	fma.rn.f32 	%f49, %f44, %f45, %f41;
	fma.rn.f32 	%f50, %f44, %f46, %f42;
	ld.shared.f32 	%f51, [%r9+384];
	ld.shared.f32 	%f52, [%r9+388];
	ld.shared.f32 	%f53, [%r10+384];
	ld.shared.f32 	%f54, [%r10+388];
	fma.rn.f32 	%f55, %f51, %f53, %f47;
	fma.rn.f32 	%f56, %f51, %f54, %f48;
	fma.rn.f32 	%f57, %f52, %f53, %f49;
	fma.rn.f32 	%f58, %f52, %f54, %f50;
	ld.shared.f32 	%f59, [%r9+512];
	ld.shared.f32 	%f60, [%r9+516];
	ld.shared.f32 	%f61, [%r10+512];
	ld.shared.f32 	%f62, [%r10+516];
	fma.rn.f32 	%f63, %f59, %f61, %f55;
	fma.rn.f32 	%f64, %f59, %f62, %f56;
	fma.rn.f32 	%f65, %f60, %f61, %f57;
	fma.rn.f32 	%f66, %f60, %f62, %f58;
	ld.shared.f32 	%f67, [%r9+640];
	ld.shared.f32 	%f68, [%r9+644];
	ld.shared.f32 	%f69, [%r10+640];
	ld.shared.f32 	%f70, [%r10+644];
	fma.rn.f32 	%f71, %f67, %f69, %f63;
	fma.rn.f32 	%f72, %f67, %f70, %f64;
	fma.rn.f32 	%f73, %f68, %f69, %f65;
	fma.rn.f32 	%f74, %f68, %f70, %f66;
	ld.shared.f32 	%f75, [%r9+768];
	ld.shared.f32 	%f76, [%r9+772];
	ld.shared.f32 	%f77, [%r10+768];
	ld.shared.f32 	%f78, [%r10+772];
	fma.rn.f32 	%f79, %f75, %f77, %f71;
	fma.rn.f32 	%f80, %f75, %f78, %f72;
	fma.rn.f32 	%f81, %f76, %f77, %f73;
	fma.rn.f32 	%f82, %f76, %f78, %f74;
	ld.shared.f32 	%f83, [%r9+896];
	ld.shared.f32 	%f84, [%r9+900];
	ld.shared.f32 	%f85, [%r10+896];
	ld.shared.f32 	%f86, [%r10+900];
	fma.rn.f32 	%f87, %f83, %f85, %f79;
	fma.rn.f32 	%f88, %f83, %f86, %f80;
	fma.rn.f32 	%f89, %f84, %f85, %f81;
	fma.rn.f32 	%f90, %f84, %f86, %f82;
	ld.shared.f32 	%f91, [%r9+1024];
	ld.shared.f32 	%f92, [%r9+1028];
	ld.shared.f32 	%f93, [%r10+1024];
	ld.shared.f32 	%f94, [%r10+1028];
	fma.rn.f32 	%f95, %f91, %f93, %f87;
	fma.rn.f32 	%f96, %f91, %f94, %f88;
	fma.rn.f32 	%f97, %f92, %f93, %f89;
	fma.rn.f32 	%f98, %f92, %f94, %f90;
	ld.shared.f32 	%f99, [%r9+1152];
	ld.shared.f32 	%f100, [%r9+1156];
	ld.shared.f32 	%f101, [%r10+1152];
	ld.shared.f32 	%f102, [%r10+1156];
	fma.rn.f32 	%f103, %f99, %f101, %f95;
	fma.rn.f32 	%f104, %f99, %f102, %f96;
	fma.rn.f32 	%f105, %f100, %f101, %f97;
	fma.rn.f32 	%f106, %f100, %f102, %f98;
	ld.shared.f32 	%f107, [%r9+1280];
	ld.shared.f32 	%f108, [%r9+1284];
	ld.shared.f32 	%f109, [%r10+1280];
	ld.shared.f32 	%f110, [%r10+1284];
	fma.rn.f32 	%f111, %f107, %f109, %f103;
	fma.rn.f32 	%f112, %f107, %f110, %f104;
	fma.rn.f32 	%f113, %f108, %f109, %f105;
	fma.rn.f32 	%f114, %f108, %f110, %f106;
	ld.shared.f32 	%f115, [%r9+1408];
	ld.shared.f32 	%f116, [%r9+1412];
	ld.shared.f32 	%f117, [%r10+1408];
	ld.shared.f32 	%f118, [%r10+1412];
	fma.rn.f32 	%f119, %f115, %f117, %f111;
	fma.rn.f32 	%f120, %f115, %f118, %f112;
	fma.rn.f32 	%f121, %f116, %f117, %f113;
	fma.rn.f32 	%f122, %f116, %f118, %f114;
	ld.shared.f32 	%f123, [%r9+1536];
	ld.shared.f32 	%f124, [%r9+1540];
	ld.shared.f32 	%f125, [%r10+1536];
	ld.shared.f32 	%f126, [%r10+1540];
	fma.rn.f32 	%f127, %f123, %f125, %f119;
	fma.rn.f32 	%f128, %f123, %f126, %f120;
	fma.rn.f32 	%f129, %f124, %f125, %f121;
	fma.rn.f32 	%f130, %f124, %f126, %f122;
	ld.shared.f32 	%f131, [%r9+1664];
	ld.shared.f32 	%f132, [%r9+1668];
	ld.shared.f32 	%f133, [%r10+1664];
	ld.shared.f32 	%f134, [%r10+1668];
	fma.rn.f32 	%f135, %f131, %f133, %f127;
	fma.rn.f32 	%f136, %f131, %f134, %f128;
	fma.rn.f32 	%f137, %f132, %f133, %f129;
	fma.rn.f32 	%f138, %f132, %f134, %f130;
	ld.shared.f32 	%f139, [%r9+1792];
	ld.shared.f32 	%f140, [%r9+1796];
	ld.shared.f32 	%f141, [%r10+1792];
	ld.shared.f32 	%f142, [%r10+1796];
	fma.rn.f32 	%f143, %f139, %f141, %f135;
	fma.rn.f32 	%f144, %f139, %f142, %f136;
	fma.rn.f32 	%f145, %f140, %f141, %f137;
	fma.rn.f32 	%f146, %f140, %f142, %f138;
	ld.shared.f32 	%f147, [%r9+1920];
	ld.shared.f32 	%f148, [%r9+1924];
	ld.shared.f32 	%f149, [%r10+1920];
	ld.shared.f32 	%f150, [%r10+1924];
	fma.rn.f32 	%f159, %f147, %f149, %f143;
	fma.rn.f32 	%f160, %f147, %f150, %f144;
	fma.rn.f32 	%f161, %f148, %f149, %f145;
	fma.rn.f32 	%f162, %f148, %f150, %f146;
	bar.sync 	0;
	add.s32 	%r58, %r58, 1;
	setp.ne.s32 	%p14, %r58, 0;
	add.s32 	%r57, %r57, %r13;
	add.s32 	%r56, %r56, 16;
	add.s32 	%r55, %r55, 16;
	add.s32 	%r54, %r54, 16;
	add.s32 	%r53, %r53, 16;
	@%p14 bra 	$L__BB3_2;
$L__BB3_11:
	setp.ge.s32 	%p15, %r3, %r30;
	setp.ge.s32 	%p16, %r6, %r31;
	mad.lo.s32 	%r50, %r31, %r3, %r6;
	mul.wide.s32 	%rd15, %r50, 4;
	add.s64 	%rd5, %rd2, %rd15;
	or.pred  	%p17, %p15, %p16;
	@%p17 bra 	$L__BB3_13;
	st.global.f32 	[%rd5], %f159;
$L__BB3_13:
	setp.ge.s32 	%p18, %r3, %r30;
	add.s32 	%r28, %r6, 1;
	setp.ge.s32 	%p19, %r28, %r31;
	or.pred  	%p20, %p18, %p19;
	@%p20 bra 	$L__BB3_15;
	st.global.f32 	[%rd5+4], %f160;
$L__BB3_15:
	setp.ge.s32 	%p21, %r6, %r31;
	add.s32 	%r29, %r3, 1;
	setp.ge.s32 	%p22, %r29, %r30;
	mad.lo.s32 	%r51, %r31, %r3, %r31;
	add.s32 	%r52, %r51, %r6;
	mul.wide.s32 	%rd16, %r52, 4;
	add.s64 	%rd6, %rd2, %rd16;
	or.pred  	%p23, %p22, %p21;
	@%p23 bra 	$L__BB3_17;
	st.global.f32 	[%rd6], %f161;
$L__BB3_17:
	setp.ge.s32 	%p24, %r29, %r30;
	setp.ge.s32 	%p25, %r28, %r31;
	or.pred  	%p26, %p24, %p25;
	@%p26 bra 	$L__BB3_19;
	st.global.f32 	[%rd6+4], %f162;
$L__BB3_19:
	ret;

}


// ===== COMPILED SASS (sm_100) =====

	.target	sm_100

	.elftype	@"ET_EXEC"


//--------------------- .note.nv.tkinfo           --------------------------
	.section	.note.nv.tkinfo,"",@"SHT_NOTE"
	.sectionflags	@"SHF_NOTE_NV_TKINFO"
	.tkinfo
        /*0018*/ 	.word	0x00000002
        /*0030*/ 	.string	""
        /*0030*/ 	.string	"ptxas"
        /*0030*/ 	.string	"Cuda compilation tools, release 13.0, V13.0.88"
        /*0030*/ 	.string	"Build cuda_13.0.r13.0/compiler.36424714_0"
        /*0030*/ 	.string	"-arch sm_100 -m 64 "



//--------------------- .note.nv.cuinfo           --------------------------
	.section	.note.nv.cuinfo,"",@"SHT_NOTE"
	.sectionflags	@"SHF_NOTE_NV_CUINFO"
        /*0018*/ 	.short	0x0002
        /*001a*/ 	.short	0x0064
        /*001c*/ 	.short	0x0082
	.zero		2


//--------------------- .nv.info                  --------------------------
	.section	.nv.info,"",@"SHT_CUDA_INFO"
	.align	4


	//----- nvinfo : EIATTR_REGCOUNT
	.align		4
        /*0000*/ 	.byte	0x04, 0x2f
        /*0002*/ 	.short	(.L_1 - .L_0)
	.align		4
.L_0:
        /*0004*/ 	.word	index@(_Z12matmul_naivePKfS0_Pfiii)
        /*0008*/ 	.word	0x00000020


	//----- nvinfo : EIATTR_FRAME_SIZE
	.align		4
.L_1:
        /*000c*/ 	.byte	0x04, 0x11
        /*000e*/ 	.short	(.L_3 - .L_2)
	.align		4
.L_2:
        /*0010*/ 	.word	index@(_Z12matmul_naivePKfS0_Pfiii)
        /*0014*/ 	.word	0x00000000


	//----- nvinfo : EIATTR_REGCOUNT
	.align		4
.L_3:
        /*0018*/ 	.byte	0x04, 0x2f
        /*001a*/ 	.short	(.L_5 - .L_4)
	.align		4
.L_4:
        /*001c*/ 	.word	index@(_Z12matmul_tiledPKfS0_Pfiii)
        /*0020*/ 	.word	0x00000020


	//----- nvinfo : EIATTR_FRAME_SIZE
	.align		4
.L_5:
        /*0024*/ 	.byte	0x04, 0x11
        /*0026*/ 	.short	(.L_7 - .L_6)
	.align		4
.L_6:
        /*0028*/ 	.word	index@(_Z12matmul_tiledPKfS0_Pfiii)
        /*002c*/ 	.word	0x00000000


	//----- nvinfo : EIATTR_REGCOUNT
	.align		4
.L_7:
        /*0030*/ 	.byte	0x04, 0x2f
        /*0032*/ 	.short	(.L_9 - .L_8)
	.align		4
.L_8:
        /*0034*/ 	.word	index@(_Z19matmul_tiled_paddedPKfS0_Pfiii)
        /*0038*/ 	.word	0x00000020


	//----- nvinfo : EIATTR_FRAME_SIZE
	.align		4
.L_9:
        /*003c*/ 	.byte	0x04, 0x11
        /*003e*/ 	.short	(.L_11 - .L_10)
	.align		4
.L_10:
        /*0040*/ 	.word	index@(_Z19matmul_tiled_paddedPKfS0_Pfiii)
        /*0044*/ 	.word	0x00000000


	//----- nvinfo : EIATTR_REGCOUNT
	.align		4
.L_11:
        /*0048*/ 	.byte	0x04, 0x2f
        /*004a*/ 	.short	(.L_13 - .L_12)
	.align		4
.L_12:
        /*004c*/ 	.word	index@(_Z21matmul_register_tiledPKfS0_Pfiii)
        /*0050*/ 	.word	0x00000020


	//----- nvinfo : EIATTR_FRAME_SIZE
	.align		4
.L_13:
        /*0054*/ 	.byte	0x04, 0x11
        /*0056*/ 	.short	(.L_15 - .L_14)
	.align		4
.L_14:
        /*0058*/ 	.word	index@(_Z21matmul_register_tiledPKfS0_Pfiii)
        /*005c*/ 	.word	0x00000000


	//----- nvinfo : EIATTR_MIN_STACK_SIZE
	.align		4
.L_15:
        /*0060*/ 	.byte	0x04, 0x12
        /*0062*/ 	.short	(.L_17 - .L_16)
	.align		4
.L_16:
        /*0064*/ 	.word	index@(_Z21matmul_register_tiledPKfS0_Pfiii)
        /*0068*/ 	.word	0x00000000


	//----- nvinfo : EIATTR_MIN_STACK_SIZE
	.align		4
.L_17:
        /*006c*/ 	.byte	0x04, 0x12
        /*006e*/ 	.short	(.L_19 - .L_18)
	.align		4
.L_18:
        /*0070*/ 	.word	index@(_Z19matmul_tiled_paddedPKfS0_Pfiii)
        /*0074*/ 	.word	0x00000000


	//----- nvinfo : EIATTR_MIN_STACK_SIZE
	.align		4
.L_19:
        /*0078*/ 	.byte	0x04, 0x12
        /*007a*/ 	.short	(.L_21 - .L_20)
	.align		4
.L_20:
        /*007c*/ 	.word	index@(_Z12matmul_tiledPKfS0_Pfiii)
        /*0080*/ 	.word	0x00000000


	//----- nvinfo : EIATTR_MIN_STACK_SIZE
	.align		4
.L_21:
        /*0084*/ 	.byte	0x04, 0x12
        /*0086*/ 	.short	(.L_23 - .L_22)
	.align		4
.L_22:
        /*0088*/ 	.word	index@(_Z12matmul_naivePKfS0_Pfiii)
        /*008c*/ 	.word	0x00000000
.L_23:


//--------------------- .nv.compat                --------------------------
	.section	.nv.compat,"",@"SHT_CUDA_COMPAT_INFO"
	.align	4
        /*0000*/ 	.byte	0x02, 0x09, 0x00, 0x00, 0x02, 0x02, 0x01, 0x00, 0x02, 0x05, 0x05, 0x00, 0x03, 0x07, 0x01, 0x01
        /*0010*/ 	.byte	0x02, 0x03, 0x00, 0x00, 0x02, 0x06, 0x01, 0x00, 0x04, 0x0b, 0x08, 0x00, 0x09, 0x00, 0x00, 0x00
        /*0020*/ 	.byte	0x00, 0x00, 0x00, 0x00


//--------------------- .nv.info._Z21matmul_register_tiledPKfS0_Pfiii --------------------------
	.section	.nv.info._Z21matmul_register_tiledPKfS0_Pfiii,"",@"SHT_CUDA_INFO"
	.sectionflags	@""
	.align	4


	//----- nvinfo : EIATTR_CUDA_API_VERSION
	.align		4
        /*0000*/ 	.byte	0x04, 0x37
        /*0002*/ 	.short	(.L_25 - .L_24)
.L_24:
        /*0004*/ 	.word	0x00000082


	//----- nvinfo : EIATTR_KPARAM_INFO
	.align		4
.L_25:
        /*0008*/ 	.byte	0x04, 0x17
        /*000a*/ 	.short	(.L_27 - .L_26)
.L_26:
        /*000c*/ 	.word	0x00000000
        /*0010*/ 	.short	0x0005
        /*0012*/ 	.short	0x0020
        /*0014*/ 	.byte	0x00, 0xf0, 0x11, 0x00


	//----- nvinfo : EIATTR_KPARAM_INFO
	.align		4
.L_27:
        /*0018*/ 	.byte	0x04, 0x17
        /*001a*/ 	.short	(.L_29 - .L_28)
.L_28:
        /*001c*/ 	.word	0x00000000
        /*0020*/ 	.short	0x0004
        /*0022*/ 	.short	0x001c
        /*0024*/ 	.byte	0x00, 0xf0, 0x11, 0x00


	//----- nvinfo : EIATTR_KPARAM_INFO
	.align		4
.L_29:
        /*0028*/ 	.byte	0x04, 0x17
        /*002a*/ 	.short	(.L_31 - .L_30)
.L_30:
        /*002c*/ 	.word	0x00000000
        /*0030*/ 	.short	0x0003
        /*0032*/ 	.short	0x0018
        /*0034*/ 	.byte	0x00, 0xf0, 0x11, 0x00


	//----- nvinfo : EIATTR_KPARAM_INFO
	.align		4
.L_31:
        /*0038*/ 	.byte	0x04, 0x17
        /*003a*/ 	.short	(.L_33 - .L_32)
.L_32:
        /*003c*/ 	.word	0x00000000
        /*0040*/ 	.short	0x0002
        /*0042*/ 	.short	0x0010
        /*0044*/ 	.byte	0x00, 0xf5, 0x21, 0x00


	//----- nvinfo : EIATTR_KPARAM_INFO
	.align		4
.L_33:
        /*0048*/ 	.byte	0x04, 0x17
        /*004a*/ 	.short	(.L_35 - .L_34)
.L_34:
        /*004c*/ 	.word	0x00000000
        /*0050*/ 	.short	0x0001
        /*0052*/ 	.short	0x0008
        /*0054*/ 	.byte	0x00, 0xf5, 0x21, 0x00


	//----- nvinfo : EIATTR_KPARAM_INFO
	.align		4
.L_35:
        /*0058*/ 	.byte	0x04, 0x17
        /*005a*/ 	.short	(.L_37 - .L_36)
.L_36:
        /*005c*/ 	.word	0x00000000
        /*0060*/ 	.short	0x0000
        /*0062*/ 	.short	0x0000
        /*0064*/ 	.byte	0x00, 0xf5, 0x21, 0x00


	//----- nvinfo : EIATTR_SPARSE_MMA_MASK
	.align		4
.L_37:
        /*0068*/ 	.byte	0x03, 0x50
        /*006a*/ 	.short	0x0000


	//----- nvinfo : EIATTR_MAXREG_COUNT
	.align		4
        /*006c*/ 	.byte	0x03, 0x1b
        /*006e*/ 	.short	0x00ff


	//----- nvinfo : EIATTR_NUM_BARRIERS
	.align		4
        /*0070*/ 	.byte	0x02, 0x4c
        /*0072*/ 	.byte	0x01
	.zero		1


	//----- nvinfo : EIATTR_MERCURY_ISA_VERSION
	.align		4
        /*0074*/ 	.byte	0x03, 0x5f
        /*0076*/ 	.short	0x0101


	//----- nvinfo : EIATTR_VRC_CTA_INIT_COUNT
	.align		4
        /*0078*/ 	.byte	0x02, 0x4a
	.zero		1
	.zero		1


	//----- nvinfo : EIATTR_EXIT_INSTR_OFFSETS
	.align		4
        /*007c*/ 	.byte	0x04, 0x1c
        /*007e*/ 	.short	(.L_39 - .L_38)


	//   ....[0]....
.L_38:
        /*0080*/ 	.word	0x00000c00


	//   ....[1]....
        /*0084*/ 	.word	0x00000c20


	//----- nvinfo : EIATTR_CBANK_PARAM_SIZE
	.align		4
.L_39:
        /*0088*/ 	.byte	0x03, 0x19
        /*008a*/ 	.short	0x0024


	//----- nvinfo : EIATTR_PARAM_CBANK
	.align		4
        /*008c*/ 	.byte	0x04, 0x0a
        /*008e*/ 	.short	(.L_41 - .L_40)
	.align		4
.L_40:
        /*0090*/ 	.word	index@(.nv.constant0._Z21matmul_register_tiledPKfS0_Pfiii)
        /*0094*/ 	.short	0x0380
        /*0096*/ 	.short	0x0024


	//----- nvinfo : EIATTR_SW_WAR
	.align		4
.L_41:
        /*0098*/ 	.byte	0x04, 0x36
        /*009a*/ 	.short	(.L_43 - .L_42)
.L_42:
        /*009c*/ 	.word	0x00000008
.L_43:


//--------------------- .nv.info._Z19matmul_tiled_paddedPKfS0_Pfiii --------------------------
	.section	.nv.info._Z19matmul_tiled_paddedPKfS0_Pfiii,"",@"SHT_CUDA_INFO"
	.sectionflags	@""
	.align	4


	//----- nvinfo : EIATTR_CUDA_API_VERSION
	.align		4
        /*0000*/ 	.byte	0x04, 0x37
        /*0002*/ 	.short	(.L_45 - .L_44)
.L_44:
        /*0004*/ 	.word	0x00000082


	//----- nvinfo : EIATTR_KPARAM_INFO
	.align		4
.L_45:
        /*0008*/ 	.byte	0x04, 0x17
        /*000a*/ 	.short	(.L_47 - .L_46)
.L_46:
        /*000c*/ 	.word	0x00000000
        /*0010*/ 	.short	0x0005
        /*0012*/ 	.short	0x0020
        /*0014*/ 	.byte	0x00, 0xf0, 0x11, 0x00


	//----- nvinfo : EIATTR_KPARAM_INFO
	.align		4
.L_47:
        /*0018*/ 	.byte	0x04, 0x17
        /*001a*/ 	.short	(.L_49 - .L_48)
.L_48:
        /*001c*/ 	.word	0x00000000
        /*0020*/ 	.short	0x0004
        /*0022*/ 	.short	0x001c
        /*0024*/ 	.byte	0x00, 0xf0, 0x11, 0x00


	//----- nvinfo : EIATTR_KPARAM_INFO
	.align		4
.L_49:
        /*0028*/ 	.byte	0x04, 0x17
        /*002a*/ 	.short	(.L_51 - .L_50)
.L_50:
        /*002c*/ 	.word	0x00000000
        /*0030*/ 	.short	0x0003
        /*0032*/ 	.short	0x0018
        /*0034*/ 	.byte	0x00, 0xf0, 0x11, 0x00


	//----- nvinfo : EIATTR_KPARAM_INFO
	.align		4
.L_51:
        /*0038*/ 	.byte	0x04, 0x17
        /*003a*/ 	.short	(.L_53 - .L_52)
.L_52:
        /*003c*/ 	.word	0x00000000
        /*0040*/ 	.short	0x0002
        /*0042*/ 	.short	0x0010
        /*0044*/ 	.byte	0x00, 0xf5, 0x21, 0x00


	//----- nvinfo : EIATTR_KPARAM_INFO
	.align		4
.L_53:
        /*0048*/ 	.byte	0x04, 0x17
        /*004a*/ 	.short	(.L_55 - .L_54)
.L_54:
        /*004c*/ 	.word	0x00000000
        /*0050*/ 	.short	0x0001
        /*0052*/ 	.short	0x0008
        /*0054*/ 	.byte	0x00, 0xf5, 0x21, 0x00


	//----- nvinfo : EIATTR_KPARAM_INFO
	.align		4
.L_55:
        /*0058*/ 	.byte	0x04, 0x17
        /*005a*/ 	.short	(.L_57 - .L_56)
.L_56:
        /*005c*/ 	.word	0x00000000
        /*0060*/ 	.short	0x0000
        /*0062*/ 	.short	0x0000
        /*0064*/ 	.byte	0x00, 0xf5, 0x21, 0x00


	//----- nvinfo : EIATTR_SPARSE_MMA_MASK
	.align		4
.L_57:
        /*0068*/ 	.byte	0x03, 0x50
        /*006a*/ 	.short	0x0000


	//----- nvinfo : EIATTR_MAXREG_COUNT
	.align		4
        /*006c*/ 	.byte	0x03, 0x1b
        /*006e*/ 	.short	0x00ff


	//----- nvinfo : EIATTR_NUM_BARRIERS
	.align		4
        /*0070*/ 	.byte	0x02, 0x4c
        /*0072*/ 	.byte	0x01
	.zero		1


	//----- nvinfo : EIATTR_MERCURY_ISA_VERSION
	.align		4
        /*0074*/ 	.byte	0x03, 0x5f
        /*0076*/ 	.short	0x0101


	//----- nvinfo : EIATTR_VRC_CTA_INIT_COUNT
	.align		4
        /*0078*/ 	.byte	0x02, 0x4a
	.zero		1
	.zero		1


	//----- nvinfo : EIATTR_EXIT_INSTR_OFFSETS
	.align		4
        /*007c*/ 	.byte	0x04, 0x1c
        /*007e*/ 	.short	(.L_59 - .L_58)


	//   ....[0]....
.L_58:
        /*0080*/ 	.word	0x000006a0


	//   ....[1]....
        /*0084*/ 	.word	0x000006f0


	//----- nvinfo : EIATTR_CBANK_PARAM_SIZE
	.align		4
.L_59:
        /*0088*/ 	.byte	0x03, 0x19
        /*008a*/ 	.short	0x0024


	//----- nvinfo : EIATTR_PARAM_CBANK
	.align		4
        /*008c*/ 	.byte	0x04, 0x0a
        /*008e*/ 	.short	(.L_61 - .L_60)
	.align		4
.L_60:
        /*0090*/ 	.word	index@(.nv.constant0._Z19matmul_tiled_paddedPKfS0_Pfiii)
        /*0094*/ 	.short	0x0380
        /*0096*/ 	.short	0x0024


	//----- nvinfo : EIATTR_SW_WAR
	.align		4
.L_61:
        /*0098*/ 	.byte	0x04, 0x36
        /*009a*/ 	.short	(.L_63 - .L_62)
.L_62:
        /*009c*/ 	.word	0x00000008
.L_63:


//--------------------- .nv.info._Z12matmul_tiledPKfS0_Pfiii --------------------------
	.section	.nv.info._Z12matmul_tiledPKfS0_Pfiii,"",@"SHT_CUDA_INFO"
	.sectionflags	@""
	.align	4


	//----- nvinfo : EIATTR_CUDA_API_VERSION
	.align		4
        /*0000*/ 	.byte	0x04, 0x37
        /*0002*/ 	.short	(.L_65 - .L_64)
.L_64:
        /*0004*/ 	.word	0x00000082


	//----- nvinfo : EIATTR_KPARAM_INFO
	.align		4
.L_65:
        /*0008*/ 	.byte	0x04, 0x17
        /*000a*/ 	.short	(.L_67 - .L_66)
.L_66:
        /*000c*/ 	.word	0x00000000
        /*0010*/ 	.short	0x0005
        /*0012*/ 	.short	0x0020
        /*0014*/ 	.byte	0x00, 0xf0, 0x11, 0x00


	//----- nvinfo : EIATTR_KPARAM_INFO
	.align		4
.L_67:
        /*0018*/ 	.byte	0x04, 0x17
        /*001a*/ 	.short	(.L_69 - .L_68)
.L_68:
        /*001c*/ 	.word	0x00000000
        /*0020*/ 	.short	0x0004
        /*0022*/ 	.short	0x001c
        /*0024*/ 	.byte	0x00, 0xf0, 0x11, 0x00


	//----- nvinfo : EIATTR_KPARAM_INFO
	.align		4
.L_69:
        /*0028*/ 	.byte	0x04, 0x17
        /*002a*/ 	.short	(.L_71 - .L_70)
.L_70:
        /*002c*/ 	.word	0x00000000
        /*0030*/ 	.short	0x0003
        /*0032*/ 	.short	0x0018
        /*0034*/ 	.byte	0x00, 0xf0, 0x11, 0x00


	//----- nvinfo : EIATTR_KPARAM_INFO
	.align		4
.L_71:
        /*0038*/ 	.byte	0x04, 0x17
        /*003a*/ 	.short	(.L_73 - .L_72)
.L_72:
        /*003c*/ 	.word	0x00000000
        /*0040*/ 	.short	0x0002
        /*0042*/ 	.short	0x0010
        /*0044*/ 	.byte	0x00, 0xf5, 0x21, 0x00


	//----- nvinfo : EIATTR_KPARAM_INFO
	.align		4
.L_73:
        /*0048*/ 	.byte	0x04, 0x17
        /*004a*/ 	.short	(.L_75 - .L_74)
.L_74:
        /*004c*/ 	.word	0x00000000
        /*0050*/ 	.short	0x0001
        /*0052*/ 	.short	0x0008
        /*0054*/ 	.byte	0x00, 0xf5, 0x21, 0x00


	//----- nvinfo : EIATTR_KPARAM_INFO
	.align		4
.L_75:
        /*0058*/ 	.byte	0x04, 0x17
        /*005a*/ 	.short	(.L_77 - .L_76)
.L_76:
        /*005c*/ 	.word	0x00000000
        /*0060*/ 	.short	0x0000
        /*0062*/ 	.short	0x0000
        /*0064*/ 	.byte	0x00, 0xf5, 0x21, 0x00


	//----- nvinfo : EIATTR_SPARSE_MMA_MASK
	.align		4
.L_77:
        /*0068*/ 	.byte	0x03, 0x50
        /*006a*/ 	.short	0x0000


	//----- nvinfo : EIATTR_MAXREG_COUNT
	.align		4
        /*006c*/ 	.byte	0x03, 0x1b
        /*006e*/ 	.short	0x00ff


	//----- nvinfo : EIATTR_NUM_BARRIERS
	.align		4
        /*0070*/ 	.byte	0x02, 0x4c
        /*0072*/ 	.byte	0x01
	.zero		1


	//----- nvinfo : EIATTR_MERCURY_ISA_VERSION
	.align		4
        /*0074*/ 	.byte	0x03, 0x5f
        /*0076*/ 	.short	0x0101


	//----- nvinfo : EIATTR_VRC_CTA_INIT_COUNT
	.align		4
        /*0078*/ 	.byte	0x02, 0x4a
	.zero		1
	.zero		1


	//----- nvinfo : EIATTR_EXIT_INSTR_OFFSETS
	.align		4
        /*007c*/ 	.byte	0x04, 0x1c
        /*007e*/ 	.short	(.L_79 - .L_78)


	//   ....[0]....
.L_78:
        /*0080*/ 	.word	0x000005e0


	//   ....[1]....
        /*0084*/ 	.word	0x00000630


	//----- nvinfo : EIATTR_CBANK_PARAM_SIZE
	.align		4
.L_79:
        /*0088*/ 	.byte	0x03, 0x19
        /*008a*/ 	.short	0x0024


	//----- nvinfo : EIATTR_PARAM_CBANK
	.align		4
        /*008c*/ 	.byte	0x04, 0x0a
        /*008e*/ 	.short	(.L_81 - .L_80)
	.align		4
.L_80:
        /*0090*/ 	.word	index@(.nv.constant0._Z12matmul_tiledPKfS0_Pfiii)
        /*0094*/ 	.short	0x0380
        /*0096*/ 	.short	0x0024


	//----- nvinfo : EIATTR_SW_WAR
	.align		4
.L_81:
        /*0098*/ 	.byte	0x04, 0x36
        /*009a*/ 	.short	(.L_83 - .L_82)
.L_82:
        /*009c*/ 	.word	0x00000008
.L_83:


//--------------------- .nv.info._Z12matmul_naivePKfS0_Pfiii --------------------------
	.section	.nv.info._Z12matmul_naivePKfS0_Pfiii,"",@"SHT_CUDA_INFO"
	.sectionflags	@""
	.align	4


	//----- nvinfo : EIATTR_CUDA_API_VERSION
	.align		4
        /*0000*/ 	.byte	0x04, 0x37
        /*0002*/ 	.short	(.L_85 - .L_84)
.L_84:
        /*0004*/ 	.word	0x00000082


	//----- nvinfo : EIATTR_KPARAM_INFO
	.align		4
.L_85:
        /*0008*/ 	.byte	0x04, 0x17
        /*000a*/ 	.short	(.L_87 - .L_86)
.L_86:
        /*000c*/ 	.word	0x00000000
        /*0010*/ 	.short	0x0005
        /*0012*/ 	.short	0x0020
        /*0014*/ 	.byte	0x00, 0xf0, 0x11, 0x00


	//----- nvinfo : EIATTR_KPARAM_INFO
	.align		4
.L_87:
        /*0018*/ 	.byte	0x04, 0x17
        /*001a*/ 	.short	(.L_89 - .L_88)
.L_88:
        /*001c*/ 	.word	0x00000000
        /*0020*/ 	.short	0x0004
        /*0022*/ 	.short	0x001c
        /*0024*/ 	.byte	0x00, 0xf0, 0x11, 0x00


	//----- nvinfo : EIATTR_KPARAM_INFO
	.align		4
.L_89:
        /*0028*/ 	.byte	0x04, 0x17
        /*002a*/ 	.short	(.L_91 - .L_90)
.L_90:
        /*002c*/ 	.word	0x00000000
        /*0030*/ 	.short	0x0003
        /*0032*/ 	.short	0x0018
        /*0034*/ 	.byte	0x00, 0xf0, 0x11, 0x00


	//----- nvinfo : EIATTR_KPARAM_INFO
	.align		4
.L_91:
        /*0038*/ 	.byte	0x04, 0x17
        /*003a*/ 	.short	(.L_93 - .L_92)
.L_92:
        /*003c*/ 	.word	0x00000000
        /*0040*/ 	.short	0x0002
        /*0042*/ 	.short	0x0010
        /*0044*/ 	.byte	0x00, 0xf5, 0x21, 0x00


	//----- nvinfo : EIATTR_KPARAM_INFO
	.align		4
.L_93:
        /*0048*/ 	.byte	0x04, 0x17
        /*004a*/ 	.short	(.L_95 - .L_94)
.L_94:
        /*004c*/ 	.word	0x00000000
        /*0050*/ 	.short	0x0001
        /*0052*/ 	.short	0x0008
        /*0054*/ 	.byte	0x00, 0xf5, 0x21, 0x00


	//----- nvinfo : EIATTR_KPARAM_INFO
	.align		4
.L_95:
        /*0058*/ 	.byte	0x04, 0x17
        /*005a*/ 	.short	(.L_97 - .L_96)
.L_96:
        /*005c*/ 	.word	0x00000000
        /*0060*/ 	.short	0x0000
        /*0062*/ 	.short	0x0000
        /*0064*/ 	.byte	0x00, 0xf5, 0x21, 0x00


	//----- nvinfo : EIATTR_SPARSE_MMA_MASK
	.align		4
.L_97:
        /*0068*/ 	.byte	0x03, 0x50
        /*006a*/ 	.short	0x0000


	//----- nvinfo : EIATTR_MAXREG_COUNT
	.align		4
        /*006c*/ 	.byte	0x03, 0x1b
        /*006e*/ 	.short	0x00ff


	//----- nvinfo : EIATTR_MERCURY_ISA_VERSION
	.align		4
        /*0070*/ 	.byte	0x03, 0x5f
        /*0072*/ 	.short	0x0101


	//----- nvinfo : EIATTR_VRC_CTA_INIT_COUNT
	.align		4
        /*0074*/ 	.byte	0x02, 0x4a
	.zero		1
	.zero		1


	//----- nvinfo : EIATTR_EXIT_INSTR_OFFSETS
	.align		4
        /*0078*/ 	.byte	0x04, 0x1c
        /*007a*/ 	.short	(.L_99 - .L_98)


	//   ....[0]....
.L_98:
        /*007c*/ 	.word	0x000000c0


	//   ....[1]....
        /*0080*/ 	.word	0x000008e0


	//----- nvinfo : EIATTR_CBANK_PARAM_SIZE
	.align		4
.L_99:
        /*0084*/ 	.byte	0x03, 0x19
        /*0086*/ 	.short	0x0024


	//----- nvinfo : EIATTR_PARAM_CBANK
	.align		4
        /*0088*/ 	.byte	0x04, 0x0a
        /*008a*/ 	.short	(.L_101 - .L_100)
	.align		4
.L_100:
        /*008c*/ 	.word	index@(.nv.constant0._Z12matmul_naivePKfS0_Pfiii)
        /*0090*/ 	.short	0x0380
        /*0092*/ 	.short	0x0024


	//----- nvinfo : EIATTR_SW_WAR
	.align		4
.L_101:
        /*0094*/ 	.byte	0x04, 0x36
        /*0096*/ 	.short	(.L_103 - .L_102)
.L_102:
        /*0098*/ 	.word	0x00000008
.L_103:


//--------------------- .nv.callgraph             --------------------------
	.section	.nv.callgraph,"",@"SHT_CUDA_CALLGRAPH"
	.align	4
	.sectionentsize	8
	.align		4
        /*0000*/ 	.word	0x00000000
	.align		4
        /*0004*/ 	.word	0xffffffff
	.align		4
        /*0008*/ 	.word	0x00000000
	.align		4
        /*000c*/ 	.word	0xfffffffe
	.align		4
        /*0010*/ 	.word	0x00000000
	.align		4
        /*0014*/ 	.word	0xfffffffd
	.align		4
        /*0018*/ 	.word	0x00000000
	.align		4
        /*001c*/ 	.word	0xfffffffc


//--------------------- .text._Z21matmul_register_tiledPKfS0_Pfiii --------------------------
	.section	.text._Z21matmul_register_tiledPKfS0_Pfiii,"ax",@progbits
	.align	128
        .global         _Z21matmul_register_tiledPKfS0_Pfiii
        .type           _Z21matmul_register_tiledPKfS0_Pfiii,@function
        .size           _Z21matmul_register_tiledPKfS0_Pfiii,(.L_x_14 - _Z21matmul_register_tiledPKfS0_Pfiii)
        .other          _Z21matmul_register_tiledPKfS0_Pfiii,@"STO_CUDA_ENTRY STV_DEFAULT"
_Z21matmul_register_tiledPKfS0_Pfiii:
.text._Z21matmul_register_tiledPKfS0_Pfiii:
[----:B------:R-:W-:Y:S08]  /*0000*/  LDC R1, c[0x0][0x37c] ;  /* 0x0000df00ff017b82 */ /* 0x000ff00000000800 */
[----:B------:R-:W0:Y:S01]  /*0010*/  LDC R4, c[0x0][0x3a0] ;  /* 0x0000e800ff047b82 */ /* 0x000e220000000800 */
[----:B------:R-:W1:Y:S01]  /*0020*/  S2R R3, SR_TID.Y ;  /* 0x0000000000037919 */ /* 0x000e620000002200 */
[----:B------:R-:W2:Y:S01]  /*0030*/  LDCU.64 UR8, c[0x0][0x358] ;  /* 0x00006b00ff0877ac */ /* 0x000ea20008000a00 */
[----:B------:R-:W-:Y:S01]  /*0040*/  HFMA2 R23, -RZ, RZ, 0, 0 ;  /* 0x00000000ff177431 */ /* 0x000fe200000001ff */
[----:B------:R-:W-:Y:S01]  /*0050*/  MOV R28, RZ ;  /* 0x000000ff001c7202 */ /* 0x000fe20000000f00 */
[----:B------:R-:W1:Y:S01]  /*0060*/  S2R R0, SR_CTAID.Y ;  /* 0x0000000000007919 */ /* 0x000e620000002600 */
[----:B------:R-:W-:Y:S01]  /*0070*/  HFMA2 R21, -RZ, RZ, 0, 0 ;  /* 0x00000000ff157431 */ /* 0x000fe200000001ff */
[----:B------:R-:W-:Y:S01]  /*0080*/  MOV R26, RZ ;  /* 0x000000ff001a7202 */ /* 0x000fe20000000f00 */
[----:B------:R-:W3:Y:S01]  /*0090*/  S2UR UR4, SR_CTAID.X ;  /* 0x00000000000479c3 */ /* 0x000ee20000002500 */
[----:B------:R-:W4:Y:S01]  /*00a0*/  S2R R20, SR_TID.X ;  /* 0x0000000000147919 */ /* 0x000f220000002100 */
[----:B0-----:R-:W-:Y:S01]  /*00b0*/  ISETP.GE.AND P0, PT, R4, 0x1, PT ;  /* 0x000000010400780c */ /* 0x001fe20003f06270 */
[----:B---3--:R-:W-:Y:S01]  /*00c0*/  USHF.L.U32 UR4, UR4, 0x5, URZ ;  /* 0x0000000504047899 */ /* 0x008fe200080006ff */
[----:B-1----:R-:W-:-:S05]  /*00d0*/  LEA R0, R0, R3, 0x4 ;  /* 0x0000000300007211 */ /* 0x002fca00078e20ff */
[----:B----4-:R-:W-:Y:S02]  /*00e0*/  LEA R22, R20, UR4, 0x1 ;  /* 0x0000000414167c11 */ /* 0x010fe4000f8e08ff */
[----:B------:R-:W-:-:S04]  /*00f0*/  SHF.L.U32 R11, R0, 0x1, RZ ;  /* 0x00000001000b7819 */ /* 0x000fc800000006ff */
[----:B--2---:R-:W-:Y:S05]  /*0100*/  @!P0 BRA `(.L_x_0) ;  /* 0x0000000800748947 */ /* 0x004fea0003800000 */
[----:B------:R-:W0:Y:S01]  /*0110*/  LDC R2, c[0x0][0x39c] ;  /* 0x0000e700ff027b82 */ /* 0x000e220000000800 */
[----:B------:R-:W-:Y:S01]  /*0120*/  UMOV UR5, 0x400 ;  /* 0x0000040000057882 */ /* 0x000fe20000000000 */
[----:B------:R-:W-:Y:S01]  /*0130*/  IADD3 R0, PT, PT, R4, 0xf, RZ ;  /* 0x0000000f04007810 */ /* 0x000fe20007ffe0ff */
[CC--:B------:R-:W-:Y:S01]  /*0140*/  IMAD R9, R11.reuse, R4.reuse, R4 ;  /* 0x000000040b097224 */ /* 0x0c0fe200078e0204 */
[----:B------:R-:W-:Y:S01]  /*0150*/  MOV R26, RZ ;  /* 0x000000ff001a7202 */ /* 0x000fe20000000f00 */
[----:B------:R-:W-:Y:S01]  /*0160*/  IMAD R4, R11, R4, R20 ;  /* 0x000000040b047224 */ /* 0x000fe200078e0214 */
[----:B------:R-:W-:Y:S01]  /*0170*/  SHF.R.U32.HI R0, RZ, 0x4, R0 ;  /* 0x00000004ff007819 */ /* 0x000fe20000011600 */
[----:B------:R-:W1:Y:S01]  /*0180*/  LDCU UR10, c[0x0][0x3a0] ;  /* 0x00007400ff0a77ac */ /* 0x000e620008000800 */
[----:B------:R-:W2:Y:S01]  /*0190*/  S2UR UR6, SR_CgaCtaId ;  /* 0x00000000000679c3 */ /* 0x000ea20000008800 */
[----:B------:R-:W-:Y:S02]  /*01a0*/  MOV R21, RZ ;  /* 0x000000ff00157202 */ /* 0x000fe40000000f00 */
[----:B------:R-:W-:Y:S01]  /*01b0*/  MOV R28, RZ ;  /* 0x000000ff001c7202 */ /* 0x000fe20000000f00 */
[----:B------:R-:W3:Y:S01]  /*01c0*/  LDCU UR7, c[0x0][0x398] ;  /* 0x00007300ff0777ac */ /* 0x000ee20008000800 */
[----:B------:R-:W-:-:S02]  /*01d0*/  MOV R23, RZ ;  /* 0x000000ff00177202 */ /* 0x000fc40000000f00 */
[----:B------:R-:W-:Y:S01]  /*01e0*/  IADD3 R9, PT, PT, R20, R9, RZ ;  /* 0x0000000914097210 */ /* 0x000fe20007ffe0ff */
[----:B------:R-:W4:Y:S01]  /*01f0*/  LDC R5, c[0x0][0x39c] ;  /* 0x0000e700ff057b82 */ /* 0x000f220000000800 */
[----:B------:R-:W-:-:S07]  /*0200*/  IADD3 R0, PT, PT, -R0, RZ, RZ ;  /* 0x000000ff00007210 */ /* 0x000fce0007ffe1ff */
[----:B------:R-:W1:Y:S01]  /*0210*/  LDC.64 R24, c[0x0][0x388] ;  /* 0x0000e200ff187b82 */ /* 0x000e620000000a00 */
[----:B0-----:R-:W-:Y:S01]  /*0220*/  IMAD R2, R3, R2, UR4 ;  /* 0x0000000403027e24 */ /* 0x001fe2000f8e0202 */
[----:B------:R-:W-:-:S04]  /*0230*/  UIADD3 UR4, UPT, UPT, UR5, 0x800, URZ ;  /* 0x0000080005047890 */ /* 0x000fc8000fffe0ff */
[----:B------:R-:W-:Y:S01]  /*0240*/  LEA R2, R20, R2, 0x1 ;  /* 0x0000000214027211 */ /* 0x000fe200078e08ff */
[----:B--2---:R-:W-:Y:S02]  /*0250*/  ULEA UR5, UR6, UR5, 0x18 ;  /* 0x0000000506057291 */ /* 0x004fe4000f8ec0ff */
[----:B------:R-:W-:-:S04]  /*0260*/  ULEA UR4, UR6, UR4, 0x18 ;  /* 0x0000000406047291 */ /* 0x000fc8000f8ec0ff */
[C---:B------:R-:W-:Y:S02]  /*0270*/  LEA R7, R3.reuse, UR5, 0x3 ;  /* 0x0000000503077c11 */ /* 0x040fe4000f8e18ff */
[C---:B------:R-:W-:Y:S02]  /*0280*/  LEA R8, R20.reuse, UR4, 0x3 ;  /* 0x0000000414087c11 */ /* 0x040fe4000f8e18ff */
[----:B------:R-:W-:Y:S02]  /*0290*/  LEA R10, R20, R7, 0x7 ;  /* 0x00000007140a7211 */ /* 0x000fe400078e38ff */
[----:B---34-:R-:W-:-:S07]  /*02a0*/  LEA R6, R3, R8, 0x7 ;  /* 0x0000000803067211 */ /* 0x018fce00078e38ff */
.L_x_1:
[----:B-1----:R-:W-:Y:S01]  /*02b0*/  ISETP.GE.AND P0, PT, R20, UR10, PT ;  /* 0x0000000a14007c0c */ /* 0x002fe2000bf06270 */
[----:B------:R-:W-:Y:S01]  /*02c0*/  HFMA2 R27, -RZ, RZ, 0, 0 ;  /* 0x00000000ff1b7431 */ /* 0x000fe200000001ff */
[C---:B------:R-:W-:Y:S02]  /*02d0*/  IADD3 R12, PT, PT, R11.reuse, 0x1, RZ ;  /* 0x000000010b0c7810 */ /* 0x040fe40007ffe0ff */
[----:B------:R-:W-:Y:S02]  /*02e0*/  ISETP.GE.OR P2, PT, R11, UR7, P0 ;  /* 0x000000070b007c0c */ /* 0x000fe40008746670 */
[----:B------:R-:W-:Y:S02]  /*02f0*/  ISETP.GE.OR P0, PT, R12, UR7, P0 ;  /* 0x000000070c007c0c */ /* 0x000fe40008706670 */
[----:B------:R-:W-:Y:S02]  /*0300*/  ISETP.GE.AND P1, PT, R3, UR10, PT ;  /* 0x0000000a03007c0c */ /* 0x000fe4000bf26270 */
[----:B------:R-:W-:-:S02]  /*0310*/  IADD3 R16, PT, PT, R22, 0x1, RZ ;  /* 0x0000000116107810 */ /* 0x000fc40007ffe0ff */
[----:B------:R-:W-:Y:S02]  /*0320*/  MOV R29, RZ ;  /* 0x000000ff001d7202 */ /* 0x000fe40000000f00 */
[-C--:B------:R-:W-:Y:S02]  /*0330*/  ISETP.GE.OR P3, PT, R16, R5.reuse, P1 ;  /* 0x000000051000720c */ /* 0x080fe40000f66670 */
[----:B------:R-:W-:Y:S01]  /*0340*/  ISETP.GE.OR P1, PT, R22, R5, P1 ;  /* 0x000000051600720c */ /* 0x000fe20000f26670 */
[----:B------:R-:W0:Y:S08]  /*0350*/  @!P2 LDC.64 R14, c[0x0][0x380] ;  /* 0x0000e000ff0eab82 */ /* 0x000e300000000a00 */
[----:B------:R-:W1:Y:S01]  /*0360*/  @!P0 LDC.64 R12, c[0x0][0x380] ;  /* 0x0000e000ff0c8b82 */ /* 0x000e620000000a00 */
[----:B------:R-:W-:Y:S01]  /*0370*/  HFMA2 R17, -RZ, RZ, 0, 0 ;  /* 0x00000000ff117431 */ /* 0x000fe200000001ff */
[----:B------:R-:W-:Y:S01]  /*0380*/  MOV R19, RZ ;  /* 0x000000ff00137202 */ /* 0x000fe20000000f00 */
[----:B0-----:R-:W-:-:S05]  /*0390*/  @!P2 IMAD.WIDE.U32 R14, R4, 0x4, R14 ;  /* 0x00000004040ea825 */ /* 0x001fca00078e000e */
[----:B------:R0:W2:Y:S01]  /*03a0*/  @!P2 LDG.E R27, desc[UR8][R14.64] ;  /* 0x000000080e1ba981 */ /* 0x0000a2000c1e1900 */
[----:B-1----:R-:W-:-:S05]  /*03b0*/  @!P0 IMAD.WIDE.U32 R12, R9, 0x4, R12 ;  /* 0x00000004090c8825 */ /* 0x002fca00078e000c */
[----:B------:R-:W3:Y:S01]  /*03c0*/  @!P0 LDG.E R29, desc[UR8][R12.64] ;  /* 0x000000080c1d8981 */ /* 0x000ee2000c1e1900 */
[----:B0-----:R-:W-:-:S05]  /*03d0*/  IMAD.WIDE R14, R2, 0x4, R24 ;  /* 0x00000004020e7825 */ /* 0x001fca00078e0218 */
[----:B------:R-:W4:Y:S04]  /*03e0*/  @!P1 LDG.E R17, desc[UR8][R14.64] ;  /* 0x000000080e119981 */ /* 0x000f28000c1e1900 */
[----:B------:R-:W5:Y:S04]  /*03f0*/  @!P3 LDG.E R19, desc[UR8][R14.64+0x4] ;  /* 0x000004080e13b981 */ /* 0x000f68000c1e1900 */
[----:B--2---:R-:W-:Y:S04]  /*0400*/  STS [R10], R27 ;  /* 0x0000001b0a007388 */ /* 0x004fe80000000800 */
[----:B---3--:R-:W-:Y:S04]  /*0410*/  STS [R10+0x4], R29 ;  /* 0x0000041d0a007388 */ /* 0x008fe80000000800 */
[----:B----4-:R-:W-:Y:S04]  /*0420*/  STS [R6], R17 ;  /* 0x0000001106007388 */ /* 0x010fe80000000800 */
[----:B-----5:R-:W-:Y:S01]  /*0430*/  STS [R6+0x4], R19 ;  /* 0x0000041306007388 */ /* 0x020fe20000000800 */
[----:B------:R-:W-:Y:S06]  /*0440*/  BAR.SYNC.DEFER_BLOCKING 0x0 ;  /* 0x0000000000007b1d */ /* 0x000fec0000010000 */
[----:B------:R-:W-:Y:S04]  /*0450*/  LDS.64 R16, [R7] ;  /* 0x0000000007107984 */ /* 0x000fe80000000a00 */
[----:B------:R-:W0:Y:S04]  /*0460*/  LDS.64 R18, [R8] ;  /* 0x0000000008127984 */ /* 0x000e280000000a00 */
[----:B------:R-:W-:Y:S04]  /*0470*/  LDS.64 R12, [R7+0x80] ;  /* 0x00008000070c7984 */ /* 0x000fe80000000a00 */
[----:B------:R-:W1:Y:S01]  /*0480*/  LDS.64 R14, [R8+0x80] ;  /* 0x00008000080e7984 */ /* 0x000e620000000a00 */
[C---:B0-----:R-:W-:Y:S01]  /*0490*/  FFMA R23, R16.reuse, R18, R23 ;  /* 0x0000001210177223 */ /* 0x041fe20000000017 */
[----:B------:R-:W-:Y:S01]  /*04a0*/  FFMA R16, R16, R19, R28 ;  /* 0x0000001310107223 */ /* 0x000fe2000000001c */
[----:B------:R-:W-:Y:S01]  /*04b0*/  FFMA R21, R18, R17, R21 ;  /* 0x0000001112157223 */ /* 0x000fe20000000015 */
[----:B------:R-:W-:-:S02]  /*04c0*/  FFMA R26, R17, R19, R26 ;  /* 0x00000013111a7223 */ /* 0x000fc4000000001a */
[----:B------:R-:W-:Y:S01]  /*04d0*/  LDS.64 R18, [R8+0x100] ;  /* 0x0001000008127984 */ /* 0x000fe20000000a00 */
[C---:B-1----:R-:W-:Y:S01]  /*04e0*/  FFMA R23, R12.reuse, R14, R23 ;  /* 0x0000000e0c177223 */ /* 0x042fe20000000017 */
[----:B------:R-:W-:Y:S02]  /*04f0*/  FFMA R12, R12, R15, R16 ;  /* 0x0000000f0c0c7223 */ /* 0x000fe40000000010 */
[----:B------:R-:W0:Y:S01]  /*0500*/  LDS.64 R16, [R7+0x100] ;  /* 0x0001000007107984 */ /* 0x000e220000000a00 */
[----:B------:R-:W-:Y:S01]  /*0510*/  FFMA R21, R14, R13, R21 ;  /* 0x0000000d0e157223 */ /* 0x000fe20000000015 */
[----:B------:R-:W-:Y:S02]  /*0520*/  FFMA R26, R13, R15, R26 ;  /* 0x0000000f0d1a7223 */ /* 0x000fe4000000001a */
[----:B------:R-:W-:Y:S01]  /*0530*/  LDS.64 R14, [R8+0x180] ;  /* 0x00018000080e7984 */ /* 0x000fe20000000a00 */
[C---:B0-----:R-:W-:Y:S01]  /*0540*/  FFMA R23, R16.reuse, R18, R23 ;  /* 0x0000001210177223 */ /* 0x041fe20000000017 */
[----:B------:R-:W-:-:S02]  /*0550*/  FFMA R16, R16, R19, R12 ;  /* 0x0000001310107223 */ /* 0x000fc4000000000c */
[----:B------:R-:W0:Y:S01]  /*0560*/  LDS.64 R12, [R7+0x180] ;  /* 0x00018000070c7984 */ /* 0x000e220000000a00 */
[----:B------:R-:W-:Y:S01]  /*0570*/  FFMA R21, R18, R17, R21 ;  /* 0x0000001112157223 */ /* 0x000fe20000000015 */
[----:B------:R-:W-:Y:S02]  /*0580*/  FFMA R26, R17, R19, R26 ;  /* 0x00000013111a7223 */ /* 0x000fe4000000001a */
[----:B------:R-:W-:Y:S01]  /*0590*/  LDS.64 R18, [R8+0x200] ;  /* 0x0002000008127984 */ /* 0x000fe20000000a00 */
[C---:B0-----:R-:W-:Y:S01]  /*05a0*/  FFMA R23, R12.reuse, R14, R23 ;  /* 0x0000000e0c177223 */ /* 0x041fe20000000017 */
[----:B------:R-:W-:Y:S02]  /*05b0*/  FFMA R12, R12, R15, R16 ;  /* 0x0000000f0c0c7223 */ /* 0x000fe40000000010 */
[----:B------:R-:W0:Y:S01]  /*05c0*/  LDS.64 R16, [R7+0x200] ;  /* 0x0002000007107984 */ /* 0x000e220000000a00 */
[----:B------:R-:W-:Y:S01]  /*05d0*/  FFMA R21, R14, R13, R21 ;  /* 0x0000000d0e157223 */ /* 0x000fe20000000015 */
[----:B------:R-:W-:-:S02]  /*05e0*/  FFMA R26, R13, R15, R26 ;  /* 0x0000000f0d1a7223 */ /* 0x000fc4000000001a */
[----:B------:R-:W-:Y:S01]  /*05f0*/  LDS.64 R14, [R8+0x280] ;  /* 0x00028000080e7984 */ /* 0x000fe20000000a00 */
[C---:B0-----:R-:W-:Y:S01]  /*0600*/  FFMA R23, R16.reuse, R18, R23 ;  /* 0x0000001210177223 */ /* 0x041fe20000000017 */
        /* <DEDUP_REMOVED lines=59> */
[----:B------:R-:W-:-:S04]  /*09c0*/  IADD3 R0, PT, PT, R0, 0x1, RZ ;  /* 0x0000000100007810 */ /* 0x000fc80007ffe0ff */
[----:B------:R-:W-:Y:S01]  /*09d0*/  ISETP.NE.AND P0, PT, R0, RZ, PT ;  /* 0x000000ff0000720c */ /* 0x000fe20003f05270 */
[C---:B0-----:R-:W-:Y:S01]  /*09e0*/  FFMA R23, R16.reuse, R18, R23 ;  /* 0x0000001210177223 */ /* 0x041fe20000000017 */
[----:B------:R-:W-:Y:S02]  /*09f0*/  FFMA R16, R16, R19, R12 ;  /* 0x0000001310107223 */ /* 0x000fe4000000000c */
[----:B------:R-:W0:Y:S01]  /*0a00*/  LDS.64 R12, [R7+0x780] ;  /* 0x00078000070c7984 */ /* 0x000e220000000a00 */
[----:B------:R-:W-:Y:S01]  /*0a10*/  FFMA R21, R18, R17, R21 ;  /* 0x0000001112157223 */ /* 0x000fe20000000015 */
[----:B------:R-:W-:Y:S01]  /*0a20*/  FFMA R26, R17, R19, R26 ;  /* 0x00000013111a7223 */ /* 0x000fe2000000001a */
[----:B------:R-:W-:Y:S02]  /*0a30*/  LEA R2, R5, R2, 0x4 ;  /* 0x0000000205027211 */ /* 0x000fe400078e20ff */
[----:B------:R-:W-:Y:S02]  /*0a40*/  IADD3 R3, PT, PT, R3, 0x10, RZ ;  /* 0x0000001003037810 */ /* 0x000fe40007ffe0ff */
[----:B------:R-:W-:-:S02]  /*0a50*/  IADD3 R20, PT, PT, R20, 0x10, RZ ;  /* 0x0000001014147810 */ /* 0x000fc40007ffe0ff */
[----:B------:R-:W-:Y:S02]  /*0a60*/  IADD3 R4, PT, PT, R4, 0x10, RZ ;  /* 0x0000001004047810 */ /* 0x000fe40007ffe0ff */
[----:B------:R-:W-:Y:S01]  /*0a70*/  IADD3 R9, PT, PT, R9, 0x10, RZ ;  /* 0x0000001009097810 */ /* 0x000fe20007ffe0ff */
[C---:B0-----:R-:W-:Y:S01]  /*0a80*/  FFMA R23, R12.reuse, R14, R23 ;  /* 0x0000000e0c177223 */ /* 0x041fe20000000017 */
[----:B------:R-:W-:Y:S01]  /*0a90*/  FFMA R28, R12, R15, R16 ;  /* 0x0000000f0c1c7223 */ /* 0x000fe20000000010 */
[----:B------:R-:W-:Y:S01]  /*0aa0*/  FFMA R21, R14, R13, R21 ;  /* 0x0000000d0e157223 */ /* 0x000fe20000000015 */
[----:B------:R-:W-:Y:S01]  /*0ab0*/  FFMA R26, R13, R15, R26 ;  /* 0x0000000f0d1a7223 */ /* 0x000fe2000000001a */
[----:B------:R-:W-:Y:S06]  /*0ac0*/  BAR.SYNC.DEFER_BLOCKING 0x0 ;  /* 0x0000000000007b1d */ /* 0x000fec0000010000 */
[----:B------:R-:W-:Y:S05]  /*0ad0*/  @P0 BRA `(.L_x_1) ;  /* 0xfffffff400f40947 */ /* 0x000fea000383ffff */
.L_x_0:
[----:B------:R-:W0:Y:S01]  /*0ae0*/  LDC.64 R8, c[0x0][0x398] ;  /* 0x0000e600ff087b82 */ /* 0x000e220000000a00 */
[----:B------:R-:W-:Y:S02]  /*0af0*/  IADD3 R0, PT, PT, R22, 0x1, RZ ;  /* 0x0000000116007810 */ /* 0x000fe40007ffe0ff */
[----:B------:R-:W-:-:S05]  /*0b00*/  IADD3 R13, PT, PT, R11, 0x1, RZ ;  /* 0x000000010b0d7810 */ /* 0x000fca0007ffe0ff */
[----:B------:R-:W1:Y:S01]  /*0b10*/  LDC.64 R4, c[0x0][0x390] ;  /* 0x0000e400ff047b82 */ /* 0x000e620000000a00 */
[-C--:B0-----:R-:W-:Y:S01]  /*0b20*/  ISETP.GE.AND P1, PT, R22, R9.reuse, PT ;  /* 0x000000091600720c */ /* 0x081fe20003f26270 */
[CC--:B------:R-:W-:Y:S01]  /*0b30*/  IMAD R7, R11.reuse, R9.reuse, R9 ;  /* 0x000000090b077224 */ /* 0x0c0fe200078e0209 */
[-C--:B------:R-:W-:Y:S01]  /*0b40*/  ISETP.GE.AND P0, PT, R0, R9.reuse, PT ;  /* 0x000000090000720c */ /* 0x080fe20003f06270 */
[C---:B------:R-:W-:Y:S01]  /*0b50*/  IMAD R3, R11.reuse, R9, R22 ;  /* 0x000000090b037224 */ /* 0x040fe200078e0216 */
[CC--:B------:R-:W-:Y:S02]  /*0b60*/  ISETP.GE.OR P2, PT, R11.reuse, R8.reuse, P1 ;  /* 0x000000080b00720c */ /* 0x0c0fe40000f46670 */
[-C--:B------:R-:W-:Y:S02]  /*0b70*/  ISETP.GE.OR P3, PT, R11, R8.reuse, P0 ;  /* 0x000000080b00720c */ /* 0x080fe40000766670 */
[-C--:B------:R-:W-:Y:S01]  /*0b80*/  ISETP.GE.OR P1, PT, R13, R8.reuse, P1 ;  /* 0x000000080d00720c */ /* 0x080fe20000f26670 */
[----:B-1----:R-:W-:Y:S01]  /*0b90*/  IMAD.WIDE R2, R3, 0x4, R4 ;  /* 0x0000000403027825 */ /* 0x002fe200078e0204 */
[----:B------:R-:W-:-:S02]  /*0ba0*/  ISETP.GE.OR P0, PT, R13, R8, P0 ;  /* 0x000000080d00720c */ /* 0x000fc40000706670 */
[----:B------:R-:W-:-:S05]  /*0bb0*/  IADD3 R7, PT, PT, R22, R7, RZ ;  /* 0x0000000716077210 */ /* 0x000fca0007ffe0ff */
[----:B------:R-:W-:Y:S01]  /*0bc0*/  IMAD.WIDE R4, R7, 0x4, R4 ;  /* 0x0000000407047825 */ /* 0x000fe200078e0204 */
[----:B------:R0:W-:Y:S04]  /*0bd0*/  @!P2 STG.E desc[UR8][R2.64], R23 ;  /* 0x000000170200a986 */ /* 0x0001e8000c101908 */
[----:B------:R0:W-:Y:S04]  /*0be0*/  @!P3 STG.E desc[UR8][R2.64+0x4], R28 ;  /* 0x0000041c0200b986 */ /* 0x0001e8000c101908 */
[----:B------:R0:W-:Y:S01]  /*0bf0*/  @!P1 STG.E desc[UR8][R4.64], R21 ;  /* 0x0000001504009986 */ /* 0x0001e2000c101908 */
[----:B------:R-:W-:Y:S05]  /*0c00*/  @P0 EXIT ;  /* 0x000000000000094d */ /* 0x000fea0003800000 */
[----:B------:R-:W-:Y:S01]  /*0c10*/  STG.E desc[UR8][R4.64+0x4], R26 ;  /* 0x0000041a04007986 */ /* 0x000fe2000c101908 */
[----:B------:R-:W-:Y:S05]  /*0c20*/  EXIT ;  /* 0x000000000000794d */ /* 0x000fea0003800000 */
.L_x_2:
[----:B------:R-:W-:-:S00]  /*0c30*/  BRA `(.L_x_2) ;  /* 0xfffffffc00fc7947 */ /* 0x000fc0000383ffff */
[----:B------:R-:W-:-:S00]  /*0c40*/  NOP ;  /* 0x0000000000007918 */ /* 0x000fc00000000000 */
        /* <DEDUP_REMOVED lines=11> */
.L_x_14:


//--------------------- .text._Z19matmul_tiled_paddedPKfS0_Pfiii --------------------------
	.section	.text._Z19matmul_tiled_paddedPKfS0_Pfiii,"ax",@progbits
	.align	128
        .global         _Z19matmul_tiled_paddedPKfS0_Pfiii
        .type           _Z19matmul_tiled_paddedPKfS0_Pfiii,@function
        .size           _Z19matmul_tiled_paddedPKfS0_Pfiii,(.L_x_15 - _Z19matmul_tiled_paddedPKfS0_Pfiii)
        .other          _Z19matmul_tiled_paddedPKfS0_Pfiii,@"STO_CUDA_ENTRY STV_DEFAULT"
_Z19matmul_tiled_paddedPKfS0_Pfiii:
.text._Z19matmul_tiled_paddedPKfS0_Pfiii:
[----:B------:R-:W-:Y:S01]  /*0000*/  LDC R1, c[0x0][0x37c] ;  /* 0x0000df00ff017b82 */ /* 0x000fe20000000800 */
[----:B------:R-:W0:Y:S01]  /*0010*/  S2R R0, SR_CTAID.Y ;  /* 0x0000000000007919 */ /* 0x000e220000002600 */
[----:B------:R-:W1:Y:S01]  /*0020*/  LDCU UR5, c[0x0][0x3a0] ;  /* 0x00007400ff0577ac */ /* 0x000e620008000800 */
[----:B------:R-:W-:Y:S01]  /*0030*/  HFMA2 R20, -RZ, RZ, 0, 0 ;  /* 0x00000000ff147431 */ /* 0x000fe200000001ff */
[----:B------:R-:W0:Y:S01]  /*0040*/  S2R R6, SR_TID.Y ;  /* 0x0000000000067919 */ /* 0x000e220000002200 */
[----:B------:R-:W2:Y:S01]  /*0050*/  LDCU.64 UR6, c[0x0][0x358] ;  /* 0x00006b00ff0677ac */ /* 0x000ea20008000a00 */
[----:B------:R-:W3:Y:S01]  /*0060*/  S2R R12, SR_CTAID.X ;  /* 0x00000000000c7919 */ /* 0x000ee20000002500 */
[----:B------:R-:W3:Y:S01]  /*0070*/  S2R R15, SR_TID.X ;  /* 0x00000000000f7919 */ /* 0x000ee20000002100 */
[----:B-1----:R-:W-:Y:S01]  /*0080*/  UISETP.GE.AND UP0, UPT, UR5, 0x1, UPT ;  /* 0x000000010500788c */ /* 0x002fe2000bf06270 */
[----:B0-----:R-:W-:Y:S02]  /*0090*/  LEA R0, R0, R6, 0x4 ;  /* 0x0000000600007211 */ /* 0x001fe400078e20ff */
[----:B---3--:R-:W-:-:S06]  /*00a0*/  LEA R9, R12, R15, 0x4 ;  /* 0x0000000f0c097211 */ /* 0x008fcc00078e20ff */
[----:B--2---:R-:W-:Y:S05]  /*00b0*/  BRA.U !UP0, `(.L_x_3) ;  /* 0x00000005086c7547 */ /* 0x004fea000b800000 */
[----:B------:R-:W0:Y:S01]  /*00c0*/  S2R R10, SR_CgaCtaId ;  /* 0x00000000000a7919 */ /* 0x000e220000008800 */
[----:B------:R-:W1:Y:S01]  /*00d0*/  LDCU UR8, c[0x0][0x39c] ;  /* 0x00007380ff0877ac */ /* 0x000e620008000800 */
[----:B------:R-:W2:Y:S01]  /*00e0*/  LDC R8, c[0x0][0x39c] ;  /* 0x0000e700ff087b82 */ /* 0x000ea20000000800 */
[----:B------:R-:W-:Y:S01]  /*00f0*/  MOV R4, 0x400 ;  /* 0x0000040000047802 */ /* 0x000fe20000000f00 */
[----:B------:R-:W-:Y:S01]  /*0100*/  UIADD3 UR4, UPT, UPT, UR5, 0xf, URZ ;  /* 0x0000000f05047890 */ /* 0x000fe2000fffe0ff */
[----:B------:R-:W-:Y:S01]  /*0110*/  MOV R20, RZ ;  /* 0x000000ff00147202 */ /* 0x000fe20000000f00 */
[----:B------:R-:W3:Y:S01]  /*0120*/  LDCU UR10, c[0x0][0x3a0] ;  /* 0x00007400ff0a77ac */ /* 0x000ee20008000800 */
[----:B------:R-:W-:-:S03]  /*0130*/  IADD3 R7, PT, PT, R4, 0x440, RZ ;  /* 0x0000044004077810 */ /* 0x000fc60007ffe0ff */
[----:B------:R-:W4:Y:S01]  /*0140*/  LDC.64 R2, c[0x0][0x380] ;  /* 0x0000e000ff027b82 */ /* 0x000f220000000a00 */
[----:B------:R-:W-:Y:S01]  /*0150*/  USHF.R.U32.HI UR4, URZ, 0x4, UR4 ;  /* 0x00000004ff047899 */ /* 0x000fe20008011604 */
[----:B------:R-:W0:Y:S03]  /*0160*/  LDCU UR9, c[0x0][0x398] ;  /* 0x00007300ff0977ac */ /* 0x000e260008000800 */
[----:B------:R-:W-:Y:S01]  /*0170*/  UIADD3 UR4, UPT, UPT, -UR4, URZ, URZ ;  /* 0x000000ff04047290 */ /* 0x000fe2000fffe1ff */
[----:B-1----:R-:W-:-:S05]  /*0180*/  IMAD R11, R6, UR8, R15 ;  /* 0x00000008060b7c24 */ /* 0x002fca000f8e020f */
[----:B------:R-:W-:Y:S02]  /*0190*/  LEA R11, R12, R11, 0x4 ;  /* 0x0000000b0c0b7211 */ /* 0x000fe400078e20ff */
[C---:B0-----:R-:W-:Y:S02]  /*01a0*/  LEA R5, R10.reuse, R4, 0x18 ;  /* 0x000000040a057211 */ /* 0x041fe400078ec0ff */
[----:B------:R-:W-:Y:S01]  /*01b0*/  LEA R4, R10, R7, 0x18 ;  /* 0x000000070a047211 */ /* 0x000fe200078ec0ff */
[----:B------:R-:W-:Y:S02]  /*01c0*/  IMAD R7, R0, UR5, R15 ;  /* 0x0000000500077c24 */ /* 0x000fe4000f8e020f */
[----:B------:R-:W-:Y:S01]  /*01d0*/  IMAD R10, R6, 0x44, R5 ;  /* 0x00000044060a7824 */ /* 0x000fe200078e0205 */
[----:B------:R-:W-:-:S04]  /*01e0*/  LEA R13, R15, R4, 0x2 ;  /* 0x000000040f0d7211 */ /* 0x000fc800078e10ff */
[----:B------:R-:W-:Y:S01]  /*01f0*/  LEA R14, R15, R10, 0x2 ;  /* 0x0000000a0f0e7211 */ /* 0x000fe200078e10ff */
[----:B---3--:R-:W-:-:S07]  /*0200*/  IMAD R12, R6, 0x44, R13 ;  /* 0x00000044060c7824 */ /* 0x008fce00078e020d */
.L_x_4:
[----:B--2---:R-:W-:Y:S01]  /*0210*/  ISETP.GE.AND P0, PT, R9, R8, PT ;  /* 0x000000080900720c */ /* 0x004fe20003f06270 */
[----:B------:R-:W-:Y:S01]  /*0220*/  HFMA2 R25, -RZ, RZ, 0, 0 ;  /* 0x00000000ff197431 */ /* 0x000fe200000001ff */
[----:B------:R-:W-:Y:S01]  /*0230*/  ISETP.GE.AND P1, PT, R15, UR10, PT ;  /* 0x0000000a0f007c0c */ /* 0x000fe2000bf26270 */
[----:B----4-:R-:W-:Y:S01]  /*0240*/  IMAD.WIDE R4, R7, 0x4, R2 ;  /* 0x0000000407047825 */ /* 0x010fe200078e0202 */
[----:B------:R-:W-:Y:S02]  /*0250*/  ISETP.GE.OR P0, PT, R6, UR10, P0 ;  /* 0x0000000a06007c0c */ /* 0x000fe40008706670 */
[----:B------:R-:W-:Y:S02]  /*0260*/  ISETP.GE.OR P1, PT, R0, UR9, P1 ;  /* 0x0000000900007c0c */ /* 0x000fe40008f26670 */
[----:B------:R-:W-:-:S09]  /*0270*/  MOV R19, RZ ;  /* 0x000000ff00137202 */ /* 0x000fd20000000f00 */
[----:B------:R-:W0:Y:S02]  /*0280*/  @!P0 LDC.64 R16, c[0x0][0x388] ;  /* 0x0000e200ff108b82 */ /* 0x000e240000000a00 */
[----:B------:R-:W2:Y:S01]  /*0290*/  @!P1 LDG.E R19, desc[UR6][R4.64] ;  /* 0x0000000604139981 */ /* 0x000ea2000c1e1900 */
[----:B0-----:R-:W-:-:S05]  /*02a0*/  @!P0 IMAD.WIDE R16, R11, 0x4, R16 ;  /* 0x000000040b108825 */ /* 0x001fca00078e0210 */
[----:B------:R-:W3:Y:S01]  /*02b0*/  @!P0 LDG.E R25, desc[UR6][R16.64] ;  /* 0x0000000610198981 */ /* 0x000ee2000c1e1900 */
[----:B------:R-:W-:-:S04]  /*02c0*/  UIADD3 UR4, UPT, UPT, UR4, 0x1, URZ ;  /* 0x0000000104047890 */ /* 0x000fc8000fffe0ff */
[----:B------:R-:W-:Y:S01]  /*02d0*/  UISETP.NE.AND UP0, UPT, UR4, URZ, UPT ;  /* 0x000000ff0400728c */ /* 0x000fe2000bf05270 */
[----:B------:R-:W-:Y:S02]  /*02e0*/  IADD3 R7, PT, PT, R7, 0x10, RZ ;  /* 0x0000001007077810 */ /* 0x000fe40007ffe0ff */
[----:B------:R-:W-:Y:S02]  /*02f0*/  IADD3 R15, PT, PT, R15, 0x10, RZ ;  /* 0x000000100f0f7810 */ /* 0x000fe40007ffe0ff */
[----:B------:R-:W-:Y:S02]  /*0300*/  IADD3 R6, PT, PT, R6, 0x10, RZ ;  /* 0x0000001006067810 */ /* 0x000fe40007ffe0ff */
[----:B------:R-:W-:Y:S01]  /*0310*/  LEA R11, R8, R11, 0x4 ;  /* 0x0000000b080b7211 */ /* 0x000fe200078e20ff */
[----:B--2---:R-:W-:Y:S04]  /*0320*/  STS [R14], R19 ;  /* 0x000000130e007388 */ /* 0x004fe80000000800 */
[----:B---3--:R-:W-:Y:S01]  /*0330*/  STS [R12], R25 ;  /* 0x000000190c007388 */ /* 0x008fe20000000800 */
[----:B------:R-:W-:Y:S06]  /*0340*/  BAR.SYNC.DEFER_BLOCKING 0x0 ;  /* 0x0000000000007b1d */ /* 0x000fec0000010000 */
[----:B------:R-:W-:Y:S04]  /*0350*/  LDS R27, [R10] ;  /* 0x000000000a1b7984 */ /* 0x000fe80000000800 */
[----:B------:R-:W0:Y:S04]  /*0360*/  LDS R24, [R13] ;  /* 0x000000000d187984 */ /* 0x000e280000000800 */
[----:B------:R-:W-:Y:S04]  /*0370*/  LDS R28, [R10+0x4] ;  /* 0x000004000a1c7984 */ /* 0x000fe80000000800 */
[----:B------:R-:W1:Y:S04]  /*0380*/  LDS R29, [R13+0x44] ;  /* 0x000044000d1d7984 */ /* 0x000e680000000800 */
[----:B------:R-:W-:Y:S04]  /*0390*/  LDS R26, [R10+0x8] ;  /* 0x000008000a1a7984 */ /* 0x000fe80000000800 */
[----:B------:R-:W2:Y:S04]  /*03a0*/  LDS R23, [R13+0x88] ;  /* 0x000088000d177984 */ /* 0x000ea80000000800 */
[----:B------:R-:W-:Y:S04]  /*03b0*/  LDS R21, [R10+0xc] ;  /* 0x00000c000a157984 */ /* 0x000fe80000000800 */
[----:B------:R-:W3:Y:S04]  /*03c0*/  LDS R22, [R13+0xcc] ;  /* 0x0000cc000d167984 */ /* 0x000ee80000000800 */
[----:B------:R-:W-:Y:S04]  /*03d0*/  LDS R18, [R10+0x10] ;  /* 0x000010000a127984 */ /* 0x000fe80000000800 */
[----:B------:R-:W4:Y:S04]  /*03e0*/  LDS R19, [R13+0x110] ;  /* 0x000110000d137984 */ /* 0x000f280000000800 */
[----:B------:R-:W-:Y:S01]  /*03f0*/  LDS R25, [R13+0x154] ;  /* 0x000154000d197984 */ /* 0x000fe20000000800 */
[----:B0-----:R-:W-:-:S03]  /*0400*/  FFMA R27, R27, R24, R20 ;  /* 0x000000181b1b7223 */ /* 0x001fc60000000014 */
[----:B------:R-:W-:Y:S04]  /*0410*/  LDS R16, [R10+0x18] ;  /* 0x000018000a107984 */ /* 0x000fe80000000800 */
[----:B------:R-:W0:Y:S01]  /*0420*/  LDS R24, [R10+0x14] ;  /* 0x000014000a187984 */ /* 0x000e220000000800 */
[----:B-1----:R-:W-:-:S03]  /*0430*/  FFMA R27, R28, R29, R27 ;  /* 0x0000001d1c1b7223 */ /* 0x002fc6000000001b */
[----:B------:R-:W1:Y:S04]  /*0440*/  LDS R17, [R13+0x198] ;  /* 0x000198000d117984 */ /* 0x000e680000000800 */
[----:B------:R-:W-:Y:S01]  /*0450*/  LDS R4, [R10+0x1c] ;  /* 0x00001c000a047984 */ /* 0x000fe20000000800 */
[----:B--2---:R-:W-:-:S03]  /*0460*/  FFMA R26, R26, R23, R27 ;  /* 0x000000171a1a7223 */ /* 0x004fc6000000001b */
[----:B------:R-:W2:Y:S04]  /*0470*/  LDS R5, [R13+0x1dc] ;  /* 0x0001dc000d057984 */ /* 0x000ea80000000800 */
[----:B------:R-:W-:Y:S01]  /*0480*/  LDS R23, [R13+0x220] ;  /* 0x000220000d177984 */ /* 0x000fe20000000800 */
[----:B---3--:R-:W-:-:S03]  /*0490*/  FFMA R27, R21, R22, R26 ;  /* 0x00000016151b7223 */ /* 0x008fc6000000001a */
[----:B------:R-:W-:Y:S04]  /*04a0*/  LDS R20, [R13+0x264] ;  /* 0x000264000d147984 */ /* 0x000fe80000000800 */
[----:B------:R-:W3:Y:S04]  /*04b0*/  LDS R22, [R10+0x20] ;  /* 0x000020000a167984 */ /* 0x000ee80000000800 */
[----:B------:R-:W5:Y:S01]  /*04c0*/  LDS R21, [R10+0x24] ;  /* 0x000024000a157984 */ /* 0x000f620000000800 */
[----:B----4-:R-:W-:-:S03]  /*04d0*/  FFMA R19, R18, R19, R27 ;  /* 0x0000001312137223 */ /* 0x010fc6000000001b */
[----:B------:R-:W-:Y:S01]  /*04e0*/  LDS R18, [R10+0x28] ;  /* 0x000028000a127984 */ /* 0x000fe20000000800 */
[----:B0-----:R-:W-:-:S03]  /*04f0*/  FFMA R25, R24, R25, R19 ;  /* 0x0000001918197223 */ /* 0x001fc60000000013 */
[----:B------:R-:W0:Y:S01]  /*0500*/  LDS R19, [R13+0x2a8] ;  /* 0x0002a8000d137984 */ /* 0x000e220000000800 */
[----:B-1----:R-:W-:-:S03]  /*0510*/  FFMA R25, R16, R17, R25 ;  /* 0x0000001110197223 */ /* 0x002fc60000000019 */
[----:B------:R-:W-:Y:S04]  /*0520*/  LDS R16, [R10+0x2c] ;  /* 0x00002c000a107984 */ /* 0x000fe80000000800 */
[----:B------:R-:W1:Y:S01]  /*0530*/  LDS R17, [R13+0x2ec] ;  /* 0x0002ec000d117984 */ /* 0x000e620000000800 */
[----:B--2---:R-:W-:-:S03]  /*0540*/  FFMA R25, R4, R5, R25 ;  /* 0x0000000504197223 */ /* 0x004fc60000000019 */
[----:B------:R-:W-:Y:S04]  /*0550*/  LDS R4, [R10+0x30] ;  /* 0x000030000a047984 */ /* 0x000fe80000000800 */
[----:B------:R-:W2:Y:S01]  /*0560*/  LDS R5, [R13+0x330] ;  /* 0x000330000d057984 */ /* 0x000ea20000000800 */
[----:B---3--:R-:W-:-:S03]  /*0570*/  FFMA R24, R22, R23, R25 ;  /* 0x0000001716187223 */ /* 0x008fc60000000019 */
[----:B------:R-:W-:Y:S04]  /*0580*/  LDS R22, [R10+0x34] ;  /* 0x000034000a167984 */ /* 0x000fe80000000800 */
[----:B------:R-:W3:Y:S01]  /*0590*/  LDS R23, [R13+0x374] ;  /* 0x000374000d177984 */ /* 0x000ee20000000800 */
[----:B-----5:R-:W-:-:S03]  /*05a0*/  FFMA R27, R21, R20, R24 ;  /* 0x00000014151b7223 */ /* 0x020fc60000000018 */
[----:B------:R-:W-:Y:S04]  /*05b0*/  LDS R24, [R10+0x38] ;  /* 0x000038000a187984 */ /* 0x000fe80000000800 */
[----:B------:R-:W4:Y:S04]  /*05c0*/  LDS R25, [R13+0x3b8] ;  /* 0x0003b8000d197984 */ /* 0x000f280000000800 */
[----:B------:R-:W-:Y:S04]  /*05d0*/  LDS R20, [R10+0x3c] ;  /* 0x00003c000a147984 */ /* 0x000fe80000000800 */
[----:B------:R-:W5:Y:S01]  /*05e0*/  LDS R21, [R13+0x3fc] ;  /* 0x0003fc000d157984 */ /* 0x000f620000000800 */
[----:B0-----:R-:W-:-:S04]  /*05f0*/  FFMA R19, R18, R19, R27 ;  /* 0x0000001312137223 */ /* 0x001fc8000000001b */
[----:B-1----:R-:W-:-:S04]  /*0600*/  FFMA R17, R16, R17, R19 ;  /* 0x0000001110117223 */ /* 0x002fc80000000013 */
[----:B--2---:R-:W-:-:S04]  /*0610*/  FFMA R5, R4, R5, R17 ;  /* 0x0000000504057223 */ /* 0x004fc80000000011 */
[----:B---3--:R-:W-:-:S04]  /*0620*/  FFMA R5, R22, R23, R5 ;  /* 0x0000001716057223 */ /* 0x008fc80000000005 */
[----:B----4-:R-:W-:-:S04]  /*0630*/  FFMA R5, R24, R25, R5 ;  /* 0x0000001918057223 */ /* 0x010fc80000000005 */
[----:B-----5:R-:W-:Y:S01]  /*0640*/  FFMA R20, R20, R21, R5 ;  /* 0x0000001514147223 */ /* 0x020fe20000000005 */
[----:B------:R-:W-:Y:S06]  /*0650*/  BAR.SYNC.DEFER_BLOCKING 0x0 ;  /* 0x0000000000007b1d */ /* 0x000fec0000010000 */
[----:B------:R-:W-:Y:S05]  /*0660*/  BRA.U UP0, `(.L_x_4) ;  /* 0xfffffff900e87547 */ /* 0x000fea000b83ffff */
.L_x_3:
[----:B------:R-:W0:Y:S02]  /*0670*/  LDCU.64 UR4, c[0x0][0x398] ;  /* 0x00007300ff0477ac */ /* 0x000e240008000a00 */
[----:B0-----:R-:W-:-:S04]  /*0680*/  ISETP.GE.AND P0, PT, R9, UR5, PT ;  /* 0x0000000509007c0c */ /* 0x001fc8000bf06270 */
[----:B------:R-:W-:-:S13]  /*0690*/  ISETP.GE.OR P0, PT, R0, UR4, P0 ;  /* 0x0000000400007c0c */ /* 0x000fda0008706670 */
[----:B------:R-:W-:Y:S05]  /*06a0*/  @P0 EXIT ;  /* 0x000000000000094d */ /* 0x000fea0003800000 */
[----:B------:R-:W0:Y:S01]  /*06b0*/  LDC.64 R2, c[0x0][0x390] ;  /* 0x0000e400ff027b82 */ /* 0x000e220000000a00 */
[----:B------:R-:W-:-:S04]  /*06c0*/  IMAD R9, R0, UR5, R9 ;  /* 0x0000000500097c24 */ /* 0x000fc8000f8e0209 */
[----:B0-----:R-:W-:-:S05]  /*06d0*/  IMAD.WIDE.U32 R2, R9, 0x4, R2 ;  /* 0x0000000409027825 */ /* 0x001fca00078e0002 */
[----:B------:R-:W-:Y:S01]  /*06e0*/  STG.E desc[UR6][R2.64], R20 ;  /* 0x0000001402007986 */ /* 0x000fe2000c101906 */
[----:B------:R-:W-:Y:S05]  /*06f0*/  EXIT ;  /* 0x000000000000794d */ /* 0x000fea0003800000 */
.L_x_5:
        /* <DEDUP_REMOVED lines=16> */
.L_x_15:


//--------------------- .text._Z12matmul_tiledPKfS0_Pfiii --------------------------
	.section	.text._Z12matmul_tiledPKfS0_Pfiii,"ax",@progbits
	.align	128
        .global         _Z12matmul_tiledPKfS0_Pfiii
        .type           _Z12matmul_tiledPKfS0_Pfiii,@function
        .size           _Z12matmul_tiledPKfS0_Pfiii,(.L_x_16 - _Z12matmul_tiledPKfS0_Pfiii)
        .other          _Z12matmul_tiledPKfS0_Pfiii,@"STO_CUDA_ENTRY STV_DEFAULT"
_Z12matmul_tiledPKfS0_Pfiii:
.text._Z12matmul_tiledPKfS0_Pfiii:
        /* <DEDUP_REMOVED lines=12> */
[----:B------:R-:W0:Y:S01]  /*00c0*/  S2UR UR7, SR_CgaCtaId ;  /* 0x00000000000779c3 */ /* 0x000e220000008800 */
[----:B------:R-:W1:Y:S01]  /*00d0*/  LDCU UR11, c[0x0][0x39c] ;  /* 0x00007380ff0b77ac */ /* 0x000e620008000800 */
[----:B------:R-:W-:Y:S01]  /*00e0*/  MOV R23, RZ ;  /* 0x000000ff00177202 */ /* 0x000fe20000000f00 */
[----:B------:R-:W-:Y:S01]  /*00f0*/  IMAD R13, R0, UR10, R21 ;  /* 0x0000000a000d7c24 */ /* 0x000fe2000f8e0215 */
[----:B------:R-:W-:Y:S01]  /*0100*/  UMOV UR5, 0x400 ;  /* 0x0000040000057882 */ /* 0x000fe20000000000 */
[----:B------:R-:W-:-:S03]  /*0110*/  UIADD3 UR4, UPT, UPT, UR10, 0xf, URZ ;  /* 0x0000000f0a047890 */ /* 0x000fc6000fffe0ff */
[----:B------:R-:W2:Y:S01]  /*0120*/  LDC R16, c[0x0][0x39c] ;  /* 0x0000e700ff107b82 */ /* 0x000ea20000000800 */
[----:B------:R-:W-:Y:S02]  /*0130*/  UIADD3 UR6, UPT, UPT, UR5, 0x400, URZ ;  /* 0x0000040005067890 */ /* 0x000fe4000fffe0ff */
[----:B------:R-:W-:Y:S01]  /*0140*/  USHF.R.U32.HI UR4, URZ, 0x4, UR4 ;  /* 0x00000004ff047899 */ /* 0x000fe20008011604 */
[----:B------:R-:W3:Y:S04]  /*0150*/  LDCU UR13, c[0x0][0x3a0] ;  /* 0x00007400ff0d77ac */ /* 0x000ee80008000800 */
[----:B------:R-:W4:Y:S01]  /*0160*/  LDC.64 R2, c[0x0][0x380] ;  /* 0x0000e000ff027b82 */ /* 0x000f220000000a00 */
[----:B------:R-:W2:Y:S01]  /*0170*/  LDCU UR12, c[0x0][0x398] ;  /* 0x00007300ff0c77ac */ /* 0x000ea20008000800 */
[----:B-1----:R-:W-:Y:S01]  /*0180*/  IMAD R14, R12, UR11, R21 ;  /* 0x0000000b0c0e7c24 */ /* 0x002fe2000f8e0215 */
[----:B------:R-:W-:-:S02]  /*0190*/  UIADD3 UR4, UPT, UPT, -UR4, URZ, URZ ;  /* 0x000000ff04047290 */ /* 0x000fc4000fffe1ff */
[----:B0-----:R-:W-:Y:S02]  /*01a0*/  ULEA UR5, UR7, UR5, 0x18 ;  /* 0x0000000507057291 */ /* 0x001fe4000f8ec0ff */
[----:B------:R-:W-:Y:S01]  /*01b0*/  LEA R14, R5, R14, 0x4 ;  /* 0x0000000e050e7211 */ /* 0x000fe200078e20ff */
[----:B------:R-:W-:-:S03]  /*01c0*/  ULEA UR6, UR7, UR6, 0x18 ;  /* 0x0000000607067291 */ /* 0x000fc6000f8ec0ff */
[----:B------:R-:W-:-:S03]  /*01d0*/  LEA R18, R12, UR5, 0x6 ;  /* 0x000000050c127c11 */ /* 0x000fc6000f8e30ff */
[C---:B------:R-:W-:Y:S02]  /*01e0*/  LEA R19, R21.reuse, UR6, 0x2 ;  /* 0x0000000615137c11 */ /* 0x040fe4000f8e10ff */
[----:B------:R-:W-:Y:S02]  /*01f0*/  LEA R20, R21, R18, 0x2 ;  /* 0x0000001215147211 */ /* 0x000fe400078e10ff */
[----:B---3--:R-:W-:-:S07]  /*0200*/  LEA R17, R12, R19, 0x6 ;  /* 0x000000130c117211 */ /* 0x008fce00078e30ff */
.L_x_7:
        /* <DEDUP_REMOVED lines=21> */
[----:B------:R-:W0:Y:S04]  /*0360*/  LDS.128 R8, [R18] ;  /* 0x0000000012087984 */ /* 0x000e280000000c00 */
[----:B------:R-:W1:Y:S04]  /*0370*/  LDS R29, [R19+0x40] ;  /* 0x00004000131d7984 */ /* 0x000e680000000800 */
[----:B------:R-:W2:Y:S04]  /*0380*/  LDS R25, [R19+0x80] ;  /* 0x0000800013197984 */ /* 0x000ea80000000800 */
[----:B------:R-:W3:Y:S04]  /*0390*/  LDS R24, [R19+0xc0] ;  /* 0x0000c00013187984 */ /* 0x000ee80000000800 */
[----:B------:R-:W-:Y:S04]  /*03a0*/  LDS.128 R4, [R18+0x10] ;  /* 0x0000100012047984 */ /* 0x000fe80000000c00 */
[----:B------:R-:W-:Y:S04]  /*03b0*/  LDS R22, [R19+0x140] ;  /* 0x0001400013167984 */ /* 0x000fe80000000800 */
[----:B------:R-:W-:Y:S01]  /*03c0*/  LDS R27, [R19+0x200] ;  /* 0x00020000131b7984 */ /* 0x000fe20000000800 */
[----:B0-----:R-:W-:-:S03]  /*03d0*/  FFMA R8, R8, R26, R23 ;  /* 0x0000001a08087223 */ /* 0x001fc60000000017 */
[----:B------:R-:W0:Y:S01]  /*03e0*/  LDS R23, [R19+0x100] ;  /* 0x0001000013177984 */ /* 0x000e220000000800 */
[----:B-1----:R-:W-:-:S03]  /*03f0*/  FFMA R8, R29, R9, R8 ;  /* 0x000000091d087223 */ /* 0x002fc60000000008 */
[----:B------:R-:W-:Y:S01]  /*0400*/  LDS R26, [R19+0x1c0] ;  /* 0x0001c000131a7984 */ /* 0x000fe20000000800 */
[----:B--2---:R-:W-:-:S03]  /*0410*/  FFMA R9, R25, R10, R8 ;  /* 0x0000000a19097223 */ /* 0x004fc60000000008 */
[----:B------:R-:W1:Y:S01]  /*0420*/  LDS R25, [R19+0x180] ;  /* 0x0001800013197984 */ /* 0x000e620000000800 */
[----:B---3--:R-:W-:-:S03]  /*0430*/  FFMA R9, R24, R11, R9 ;  /* 0x0000000b18097223 */ /* 0x008fc60000000009 */
[----:B------:R-:W-:Y:S01]  /*0440*/  LDS R24, [R19+0x240] ;  /* 0x0002400013187984 */ /* 0x000fe20000000800 */
[----:B0-----:R-:W-:-:S03]  /*0450*/  FFMA R23, R4, R23, R9 ;  /* 0x0000001704177223 */ /* 0x001fc60000000009 */
[----:B------:R-:W0:Y:S01]  /*0460*/  LDS.128 R8, [R18+0x20] ;  /* 0x0000200012087984 */ /* 0x000e220000000c00 */
[----:B------:R-:W-:-:S03]  /*0470*/  FFMA R22, R22, R5, R23 ;  /* 0x0000000516167223 */ /* 0x000fc60000000017 */
[----:B------:R-:W2:Y:S01]  /*0480*/  LDS R23, [R19+0x280] ;  /* 0x0002800013177984 */ /* 0x000ea20000000800 */
[----:B-1----:R-:W-:-:S03]  /*0490*/  FFMA R25, R25, R6, R22 ;  /* 0x0000000619197223 */ /* 0x002fc60000000016 */
[----:B------:R-:W1:Y:S01]  /*04a0*/  LDS R22, [R19+0x2c0] ;  /* 0x0002c00013167984 */ /* 0x000e620000000800 */
[----:B------:R-:W-:-:S03]  /*04b0*/  FFMA R7, R26, R7, R25 ;  /* 0x000000071a077223 */ /* 0x000fc60000000019 */
[----:B------:R-:W-:Y:S01]  /*04c0*/  LDS R25, [R19+0x300] ;  /* 0x0003000013197984 */ /* 0x000fe20000000800 */
[----:B0-----:R-:W-:-:S03]  /*04d0*/  FFMA R27, R8, R27, R7 ;  /* 0x0000001b081b7223 */ /* 0x001fc60000000007 */
[----:B------:R-:W0:Y:S01]  /*04e0*/  LDS.128 R4, [R18+0x30] ;  /* 0x0000300012047984 */ /* 0x000e220000000c00 */
[----:B------:R-:W-:-:S03]  /*04f0*/  FFMA R24, R24, R9, R27 ;  /* 0x0000000918187223 */ /* 0x000fc6000000001b */
[----:B------:R-:W3:Y:S04]  /*0500*/  LDS R27, [R19+0x340] ;  /* 0x00034000131b7984 */ /* 0x000ee80000000800 */
[----:B------:R-:W4:Y:S04]  /*0510*/  LDS R9, [R19+0x380] ;  /* 0x0003800013097984 */ /* 0x000f280000000800 */
[----:B------:R-:W5:Y:S01]  /*0520*/  LDS R8, [R19+0x3c0] ;  /* 0x0003c00013087984 */ /* 0x000f620000000800 */
[----:B--2---:R-:W-:-:S04]  /*0530*/  FFMA R23, R23, R10, R24 ;  /* 0x0000000a17177223 */ /* 0x004fc80000000018 */
[----:B-1----:R-:W-:-:S04]  /*0540*/  FFMA R11, R22, R11, R23 ;  /* 0x0000000b160b7223 */ /* 0x002fc80000000017 */
[----:B0-----:R-:W-:-:S04]  /*0550*/  FFMA R4, R4, R25, R11 ;  /* 0x0000001904047223 */ /* 0x001fc8000000000b */
[----:B---3--:R-:W-:-:S04]  /*0560*/  FFMA R4, R27, R5, R4 ;  /* 0x000000051b047223 */ /* 0x008fc80000000004 */
[----:B----4-:R-:W-:-:S04]  /*0570*/  FFMA R9, R9, R6, R4 ;  /* 0x0000000609097223 */ /* 0x010fc80000000004 */
[----:B-----5:R-:W-:Y:S01]  /*0580*/  FFMA R23, R8, R7, R9 ;  /* 0x0000000708177223 */ /* 0x020fe20000000009 */
[----:B------:R-:W-:Y:S06]  /*0590*/  BAR.SYNC.DEFER_BLOCKING 0x0 ;  /* 0x0000000000007b1d */ /* 0x000fec0000010000 */
[----:B------:R-:W-:Y:S05]  /*05a0*/  BRA.U UP0, `(.L_x_7) ;  /* 0xfffffffd00187547 */ /* 0x000fea000b83ffff */
.L_x_6:
        /* <DEDUP_REMOVED lines=9> */
.L_x_8:
        /* <DEDUP_REMOVED lines=12> */
.L_x_16:


//--------------------- .text._Z12matmul_naivePKfS0_Pfiii --------------------------
	.section	.text._Z12matmul_naivePKfS0_Pfiii,"ax",@progbits
	.align	128
        .global         _Z12matmul_naivePKfS0_Pfiii
        .type           _Z12matmul_naivePKfS0_Pfiii,@function
        .size           _Z12matmul_naivePKfS0_Pfiii,(.L_x_17 - _Z12matmul_naivePKfS0_Pfiii)
        .other          _Z12matmul_naivePKfS0_Pfiii,@"STO_CUDA_ENTRY STV_DEFAULT"
_Z12matmul_naivePKfS0_Pfiii:
.text._Z12matmul_naivePKfS0_Pfiii:
[----:B------:R-:W-:Y:S01]  /*0000*/  LDC R1, c[0x0][0x37c] ;  /* 0x0000df00ff017b82 */ /* 0x000fe20000000800 */
[----:B------:R-:W0:Y:S07]  /*0010*/  S2R R5, SR_TID.X ;  /* 0x0000000000057919 */ /* 0x000e2e0000002100 */
[----:B------:R-:W1:Y:S01]  /*0020*/  LDC R19, c[0x0][0x364] ;  /* 0x0000d900ff137b82 */ /* 0x000e620000000800 */
[----:B------:R-:W1:Y:S07]  /*0030*/  S2R R4, SR_TID.Y ;  /* 0x0000000000047919 */ /* 0x000e6e0000002200 */
[----:B------:R-:W0:Y:S08]  /*0040*/  S2UR UR5, SR_CTAID.X ;  /* 0x00000000000579c3 */ /* 0x000e300000002500 */
[----:B------:R-:W0:Y:S08]  /*0050*/  LDC R0, c[0x0][0x360] ;  /* 0x0000d800ff007b82 */ /* 0x000e300000000800 */
[----:B------:R-:W1:Y:S08]  /*0060*/  S2UR UR4, SR_CTAID.Y ;  /* 0x00000000000479c3 */ /* 0x000e700000002600 */
[----:B------:R-:W2:Y:S01]  /*0070*/  LDC.64 R2, c[0x0][0x398] ;  /* 0x0000e600ff027b82 */ /* 0x000ea20000000a00 */
[----:B0-----:R-:W-:-:S02]  /*0080*/  IMAD R0, R0, UR5, R5 ;  /* 0x0000000500007c24 */ /* 0x001fc4000f8e0205 */
[----:B-1----:R-:W-:-:S03]  /*0090*/  IMAD R19, R19, UR4, R4 ;  /* 0x0000000413137c24 */ /* 0x002fc6000f8e0204 */
[----:B--2---:R-:W-:-:S04]  /*00a0*/  ISETP.GE.AND P0, PT, R0, R3, PT ;  /* 0x000000030000720c */ /* 0x004fc80003f06270 */
[----:B------:R-:W-:-:S13]  /*00b0*/  ISETP.GE.OR P0, PT, R19, R2, P0 ;  /* 0x000000021300720c */ /* 0x000fda0000706670 */
[----:B------:R-:W-:Y:S05]  /*00c0*/  @P0 EXIT ;  /* 0x000000000000094d */ /* 0x000fea0003800000 */
[----:B------:R-:W0:Y:S01]  /*00d0*/  LDC R2, c[0x0][0x3a0] ;  /* 0x0000e800ff027b82 */ /* 0x000e220000000800 */
[----:B------:R-:W1:Y:S01]  /*00e0*/  LDCU.64 UR4, c[0x0][0x358] ;  /* 0x00006b00ff0477ac */ /* 0x000e620008000a00 */
[----:B------:R-:W-:Y:S01]  /*00f0*/  HFMA2 R24, -RZ, RZ, 0, 0 ;  /* 0x00000000ff187431 */ /* 0x000fe200000001ff */
[----:B0-----:R-:W-:-:S13]  /*0100*/  ISETP.GE.AND P0, PT, R2, 0x1, PT ;  /* 0x000000010200780c */ /* 0x001fda0003f06270 */
[----:B-1----:R-:W-:Y:S05]  /*0110*/  @!P0 BRA `(.L_x_9) ;  /* 0x0000000400e08947 */ /* 0x002fea0003800000 */
[C---:B------:R-:W-:Y:S01]  /*0120*/  ISETP.GE.U32.AND P1, PT, R2.reuse, 0x8, PT ;  /* 0x000000080200780c */ /* 0x040fe20003f26070 */
[----:B------:R-:W-:Y:S01]  /*0130*/  IMAD R20, R19, R2, RZ ;  /* 0x0000000213147224 */ /* 0x000fe200078e02ff */
[----:B------:R-:W-:Y:S02]  /*0140*/  LOP3.LUT R27, R2, 0x7, RZ, 0xc0, !PT ;  /* 0x00000007021b7812 */ /* 0x000fe400078ec0ff */
[----:B------:R-:W-:Y:S02]  /*0150*/  MOV R24, RZ ;  /* 0x000000ff00187202 */ /* 0x000fe40000000f00 */
[----:B------:R-:W-:Y:S02]  /*0160*/  ISETP.NE.AND P0, PT, R27, RZ, PT ;  /* 0x000000ff1b00720c */ /* 0x000fe40003f05270 */
[----:B------:R-:W-:-:S05]  /*0170*/  MOV R21, RZ ;  /* 0x000000ff00157202 */ /* 0x000fca0000000f00 */
[----:B------:R-:W-:Y:S06]  /*0180*/  @!P1 BRA `(.L_x_10) ;  /* 0x0000000000c49947 */ /* 0x000fec0003800000 */
[----:B------:R-:W0:Y:S01]  /*0190*/  LDC.64 R4, c[0x0][0x380] ;  /* 0x0000e000ff047b82 */ /* 0x000e220000000a00 */
[----:B------:R-:W-:Y:S02]  /*01a0*/  LOP3.LUT R21, R2, 0x7ffffff8, RZ, 0xc0, !PT ;  /* 0x7ffffff802157812 */ /* 0x000fe400078ec0ff */
[----:B------:R-:W-:Y:S02]  /*01b0*/  MOV R24, RZ ;  /* 0x000000ff00187202 */ /* 0x000fe40000000f00 */
[----:B------:R-:W-:Y:S02]  /*01c0*/  MOV R18, R0 ;  /* 0x0000000000127202 */ /* 0x000fe40000000f00 */
[----:B------:R-:W-:Y:S01]  /*01d0*/  IADD3 R22, PT, PT, -R21, RZ, RZ ;  /* 0x000000ff15167210 */ /* 0x000fe20007ffe1ff */
[----:B0-----:R-:W-:-:S03]  /*01e0*/  IMAD.WIDE.U32 R4, R20, 0x4, R4 ;  /* 0x0000000414047825 */ /* 0x001fc600078e0004 */
[----:B------:R-:W-:-:S04]  /*01f0*/  IADD3 R6, P1, PT, R4, 0x10, RZ ;  /* 0x0000001004067810 */ /* 0x000fc80007f3e0ff */
[----:B------:R-:W-:-:S09]  /*0200*/  IADD3.X R7, PT, PT, RZ, R5, RZ, P1, !PT ;  /* 0x00000005ff077210 */ /* 0x000fd20000ffe4ff */
.L_x_11:
[----:B------:R-:W0:Y:S01]  /*0210*/  LDC.64 R16, c[0x0][0x388] ;  /* 0x0000e200ff107b82 */ /* 0x000e220000000a00 */
[----:B------:R-:W-:Y:S02]  /*0220*/  MOV R4, R6 ;  /* 0x0000000600047202 */ /* 0x000fe40000000f00 */
[----:B------:R-:W-:-:S05]  /*0230*/  MOV R5, R7 ;  /* 0x0000000700057202 */ /* 0x000fca0000000f00 */
[----:B------:R-:W2:Y:S04]  /*0240*/  LDG.E R25, desc[UR4][R4.64+-0x10] ;  /* 0xfffff00404197981 */ /* 0x000ea8000c1e1900 */
[----:B------:R-:W3:Y:S04]  /*0250*/  LDG.E R23, desc[UR4][R4.64+-0xc] ;  /* 0xfffff40404177981 */ /* 0x000ee8000c1e1900 */
[----:B------:R-:W4:Y:S04]  /*0260*/  LDG.E R29, desc[UR4][R4.64+-0x8] ;  /* 0xfffff804041d7981 */ /* 0x000f28000c1e1900 */
[----:B------:R-:W5:Y:S01]  /*0270*/  LDG.E R28, desc[UR4][R4.64+-0x4] ;  /* 0xfffffc04041c7981 */ /* 0x000f62000c1e1900 */
[----:B0-----:R-:W-:-:S05]  /*0280*/  IMAD.WIDE R16, R18, 0x4, R16 ;  /* 0x0000000412107825 */ /* 0x001fca00078e0210 */
[----:B------:R0:W2:Y:S01]  /*0290*/  LDG.E R26, desc[UR4][R16.64] ;  /* 0x00000004101a7981 */ /* 0x0000a2000c1e1900 */
[----:B------:R-:W-:-:S04]  /*02a0*/  IMAD.WIDE R14, R3, 0x4, R16 ;  /* 0x00000004030e7825 */ /* 0x000fc800078e0210 */
[C---:B------:R-:W-:Y:S02]  /*02b0*/  IMAD.WIDE R6, R3.reuse, 0x4, R14 ;  /* 0x0000000403067825 */ /* 0x040fe400078e020e */
[----:B------:R-:W3:Y:S02]  /*02c0*/  LDG.E R14, desc[UR4][R14.64] ;  /* 0x000000040e0e7981 */ /* 0x000ee4000c1e1900 */
[C---:B------:R-:W-:Y:S02]  /*02d0*/  IMAD.WIDE R10, R3.reuse, 0x4, R6 ;  /* 0x00000004030a7825 */ /* 0x040fe400078e0206 */
[----:B------:R-:W4:Y:S02]  /*02e0*/  LDG.E R6, desc[UR4][R6.64] ;  /* 0x0000000406067981 */ /* 0x000f24000c1e1900 */
[C---:B------:R-:W-:Y:S02]  /*02f0*/  IMAD.WIDE R8, R3.reuse, 0x4, R10 ;  /* 0x0000000403087825 */ /* 0x040fe400078e020a */
[----:B------:R-:W5:Y:S02]  /*0300*/  LDG.E R10, desc[UR4][R10.64] ;  /* 0x000000040a0a7981 */ /* 0x000f64000c1e1900 */
[----:B------:R-:W-:-:S02]  /*0310*/  IMAD.WIDE R12, R3, 0x4, R8 ;  /* 0x00000004030c7825 */ /* 0x000fc400078e0208 */
[----:B------:R-:W5:Y:S04]  /*0320*/  LDG.E R7, desc[UR4][R4.64] ;  /* 0x0000000404077981 */ /* 0x000f68000c1e1900 */
[----:B------:R-:W5:Y:S01]  /*0330*/  LDG.E R8, desc[UR4][R8.64] ;  /* 0x0000000408087981 */ /* 0x000f62000c1e1900 */
[----:B0-----:R-:W-:-:S03]  /*0340*/  IMAD.WIDE R16, R3, 0x4, R12 ;  /* 0x0000000403107825 */ /* 0x001fc600078e020c */
[----:B------:R-:W5:Y:S04]  /*0350*/  LDG.E R12, desc[UR4][R12.64] ;  /* 0x000000040c0c7981 */ /* 0x000f68000c1e1900 */
[----:B------:R-:W5:Y:S04]  /*0360*/  LDG.E R15, desc[UR4][R16.64] ;  /* 0x00000004100f7981 */ /* 0x000f68000c1e1900 */
[----:B------:R-:W5:Y:S04]  /*0370*/  LDG.E R9, desc[UR4][R4.64+0x4] ;  /* 0x0000040404097981 */ /* 0x000f68000c1e1900 */
[----:B------:R-:W5:Y:S01]  /*0380*/  LDG.E R11, desc[UR4][R4.64+0xc] ;  /* 0x00000c04040b7981 */ /* 0x000f62000c1e1900 */
[----:B--2---:R-:W-:Y:S01]  /*0390*/  FFMA R26, R25, R26, R24 ;  /* 0x0000001a191a7223 */ /* 0x004fe20000000018 */
[----:B------:R-:W-:-:S02]  /*03a0*/  IMAD.WIDE R24, R3, 0x4, R16 ;  /* 0x0000000403187825 */ /* 0x000fc400078e0210 */
[----:B------:R-:W2:Y:S04]  /*03b0*/  LDG.E R16, desc[UR4][R4.64+0x8] ;  /* 0x0000080404107981 */ /* 0x000ea8000c1e1900 */
[----:B------:R-:W2:Y:S01]  /*03c0*/  LDG.E R24, desc[UR4][R24.64] ;  /* 0x0000000418187981 */ /* 0x000ea2000c1e1900 */
[----:B---3--:R-:W-:Y:S01]  /*03d0*/  FFMA R14, R23, R14, R26 ;  /* 0x0000000e170e7223 */ /* 0x008fe2000000001a */
[----:B------:R-:W-:-:S03]  /*03e0*/  IADD3 R22, PT, PT, R22, 0x8, RZ ;  /* 0x0000000816167810 */ /* 0x000fc60007ffe0ff */
[----:B----4-:R-:W-:Y:S01]  /*03f0*/  FFMA R29, R29, R6, R14 ;  /* 0x000000061d1d7223 */ /* 0x010fe2000000000e */
[----:B------:R-:W-:-:S03]  /*0400*/  ISETP.NE.AND P1, PT, R22, RZ, PT ;  /* 0x000000ff1600720c */ /* 0x000fc60003f25270 */
[----:B-----5:R-:W-:Y:S01]  /*0410*/  FFMA R10, R28, R10, R29 ;  /* 0x0000000a1c0a7223 */ /* 0x020fe2000000001d */
[----:B------:R-:W-:-:S03]  /*0420*/  IADD3 R6, P2, PT, R4, 0x20, RZ ;  /* 0x0000002004067810 */ /* 0x000fc60007f5e0ff */
[----:B------:R-:W-:Y:S01]  /*0430*/  FFMA R8, R7, R8, R10 ;  /* 0x0000000807087223 */ /* 0x000fe2000000000a */
[----:B------:R-:W-:Y:S02]  /*0440*/  IADD3.X R7, PT, PT, RZ, R5, RZ, P2, !PT ;  /* 0x00000005ff077210 */ /* 0x000fe400017fe4ff */
[----:B------:R-:W-:Y:S01]  /*0450*/  LEA R18, R3, R18, 0x3 ;  /* 0x0000001203127211 */ /* 0x000fe200078e18ff */
[----:B------:R-:W-:-:S04]  /*0460*/  FFMA R9, R9, R12, R8 ;  /* 0x0000000c09097223 */ /* 0x000fc80000000008 */
[----:B--2---:R-:W-:-:S04]  /*0470*/  FFMA R16, R16, R15, R9 ;  /* 0x0000000f10107223 */ /* 0x004fc80000000009 */
[----:B------:R-:W-:Y:S01]  /*0480*/  FFMA R24, R11, R24, R16 ;  /* 0x000000180b187223 */ /* 0x000fe20000000010 */
[----:B------:R-:W-:Y:S06]  /*0490*/  @P1 BRA `(.L_x_11) ;  /* 0xfffffffc005c1947 */ /* 0x000fec000383ffff */
.L_x_10:
[----:B------:R-:W-:Y:S05]  /*04a0*/  @!P0 BRA `(.L_x_9) ;  /* 0x0000000000fc8947 */ /* 0x000fea0003800000 */
[----:B------:R-:W-:Y:S02]  /*04b0*/  ISETP.GE.U32.AND P1, PT, R27, 0x4, PT ;  /* 0x000000041b00780c */ /* 0x000fe40003f26070 */
[----:B------:R-:W-:-:S04]  /*04c0*/  LOP3.LUT R16, R2, 0x3, RZ, 0xc0, !PT ;  /* 0x0000000302107812 */ /* 0x000fc800078ec0ff */
[----:B------:R-:W-:-:S07]  /*04d0*/  ISETP.NE.AND P0, PT, R16, RZ, PT ;  /* 0x000000ff1000720c */ /* 0x000fce0003f05270 */
[----:B------:R-:W-:Y:S06]  /*04e0*/  @!P1 BRA `(.L_x_12) ;  /* 0x00000000006c9947 */ /* 0x000fec0003800000 */
[----:B------:R-:W0:Y:S01]  /*04f0*/  LDC.64 R6, c[0x0][0x388] ;  /* 0x0000e200ff067b82 */ /* 0x000e220000000a00 */
[----:B------:R-:W1:Y:S01]  /*0500*/  LDCU.64 UR6, c[0x0][0x380] ;  /* 0x00007000ff0677ac */ /* 0x000e620008000a00 */
[----:B------:R-:W-:Y:S01]  /*0510*/  IMAD R9, R21, R3, R0 ;  /* 0x0000000315097224 */ /* 0x000fe200078e0200 */
[CC--:B------:R-:W-:Y:S02]  /*0520*/  IADD3 R5, PT, PT, R20.reuse, R21.reuse, RZ ;  /* 0x0000001514057210 */ /* 0x0c0fe40007ffe0ff */
[----:B------:R-:W-:-:S03]  /*0530*/  IADD3 R10, P1, PT, R20, R21, RZ ;  /* 0x00000015140a7210 */ /* 0x000fc60007f3e0ff */
[----:B------:R-:W2:Y:S01]  /*0540*/  LDC.64 R14, c[0x0][0x380] ;  /* 0x0000e000ff0e7b82 */ /* 0x000ea20000000a00 */
[----:B0-----:R-:W-:-:S04]  /*0550*/  IMAD.WIDE R6, R9, 0x4, R6 ;  /* 0x0000000409067825 */ /* 0x001fc800078e0206 */
[----:B------:R-:W-:Y:S02]  /*0560*/  IMAD.WIDE R8, R3, 0x4, R6 ;  /* 0x0000000403087825 */ /* 0x000fe400078e0206 */
[----:B------:R-:W3:Y:S02]  /*0570*/  LDG.E R6, desc[UR4][R6.64] ;  /* 0x0000000406067981 */ /* 0x000ee4000c1e1900 */
[----:B--2---:R-:W-:Y:S01]  /*0580*/  IMAD.WIDE.U32 R14, R5, 0x4, R14 ;  /* 0x00000004050e7825 */ /* 0x004fe200078e000e */
[----:B------:R-:W-:Y:S02]  /*0590*/  IADD3.X R5, PT, PT, RZ, RZ, RZ, P1, !PT ;  /* 0x000000ffff057210 */ /* 0x000fe40000ffe4ff */
[----:B-1----:R-:W-:-:S03]  /*05a0*/  LEA R4, P1, R10, UR6, 0x2 ;  /* 0x000000060a047c11 */ /* 0x002fc6000f8210ff */
[----:B------:R-:W3:Y:S01]  /*05b0*/  LDG.E R15, desc[UR4][R14.64] ;  /* 0x000000040e0f7981 */ /* 0x000ee2000c1e1900 */
[----:B------:R-:W-:Y:S01]  /*05c0*/  LEA.HI.X R5, R10, UR7, R5, 0x2, P1 ;  /* 0x000000070a057c11 */ /* 0x000fe200088f1405 */
[C---:B------:R-:W-:Y:S02]  /*05d0*/  IMAD.WIDE R10, R3.reuse, 0x4, R8 ;  /* 0x00000004030a7825 */ /* 0x040fe400078e0208 */
[----:B------:R-:W2:Y:S04]  /*05e0*/  LDG.E R8, desc[UR4][R8.64] ;  /* 0x0000000408087981 */ /* 0x000ea8000c1e1900 */
[----:B------:R-:W2:Y:S01]  /*05f0*/  LDG.E R17, desc[UR4][R4.64+0x4] ;  /* 0x0000040404117981 */ /* 0x000ea2000c1e1900 */
[----:B------:R-:W-:-:S03]  /*0600*/  IMAD.WIDE R12, R3, 0x4, R10 ;  /* 0x00000004030c7825 */ /* 0x000fc600078e020a */
[----:B------:R-:W4:Y:S04]  /*0610*/  LDG.E R22, desc[UR4][R10.64] ;  /* 0x000000040a167981 */ /* 0x000f28000c1e1900 */
[----:B------:R-:W4:Y:S04]  /*0620*/  LDG.E R18, desc[UR4][R4.64+0x8] ;  /* 0x0000080404127981 */ /* 0x000f28000c1e1900 */
[----:B------:R-:W5:Y:S04]  /*0630*/  LDG.E R26, desc[UR4][R4.64+0xc] ;  /* 0x00000c04041a7981 */ /* 0x000f68000c1e1900 */
[----:B------:R-:W5:Y:S01]  /*0640*/  LDG.E R12, desc[UR4][R12.64] ;  /* 0x000000040c0c7981 */ /* 0x000f62000c1e1900 */
[----:B------:R-:W-:Y:S01]  /*0650*/  IADD3 R21, PT, PT, R21, 0x4, RZ ;  /* 0x0000000415157810 */ /* 0x000fe20007ffe0ff */
[----:B---3--:R-:W-:-:S04]  /*0660*/  FFMA R24, R15, R6, R24 ;  /* 0x000000060f187223 */ /* 0x008fc80000000018 */
[----:B--2---:R-:W-:-:S04]  /*0670*/  FFMA R17, R17, R8, R24 ;  /* 0x0000000811117223 */ /* 0x004fc80000000018 */
[----:B----4-:R-:W-:-:S04]  /*0680*/  FFMA R17, R18, R22, R17 ;  /* 0x0000001612117223 */ /* 0x010fc80000000011 */
[----:B-----5:R-:W-:-:S07]  /*0690*/  FFMA R24, R26, R12, R17 ;  /* 0x0000000c1a187223 */ /* 0x020fce0000000011 */
.L_x_12:
[----:B------:R-:W-:Y:S05]  /*06a0*/  @!P0 BRA `(.L_x_9) ;  /* 0x00000000007c8947 */ /* 0x000fea0003800000 */
[----:B------:R-:W-:Y:S01]  /*06b0*/  ISETP.NE.AND P1, PT, R16, 0x1, PT ;  /* 0x000000011000780c */ /* 0x000fe20003f25270 */
[----:B------:R-:W0:Y:S01]  /*06c0*/  LDC.64 R12, c[0x0][0x380] ;  /* 0x0000e000ff0c7b82 */ /* 0x000e220000000a00 */
[----:B------:R-:W-:-:S04]  /*06d0*/  LOP3.LUT R2, R2, 0x1, RZ, 0xc0, !PT ;  /* 0x0000000102027812 */ /* 0x000fc800078ec0ff */
[----:B------:R-:W-:-:S03]  /*06e0*/  ISETP.NE.U32.AND P0, PT, R2, 0x1, PT ;  /* 0x000000010200780c */ /* 0x000fc60003f05070 */
[----:B------:R-:W1:Y:S04]  /*06f0*/  LDC.64 R10, c[0x0][0x388] ;  /* 0x0000e200ff0a7b82 */ /* 0x000e680000000a00 */
[CC--:B------:R-:W-:Y:S02]  /*0700*/  @P1 IADD3 R15, PT, PT, R20.reuse, R21.reuse, RZ ;  /* 0x00000015140f1210 */ /* 0x0c0fe40007ffe0ff */
[----:B------:R-:W-:Y:S02]  /*0710*/  @P1 IADD3 R2, P2, PT, R20, R21, RZ ;  /* 0x0000001514021210 */ /* 0x000fe40007f5e0ff */
[----:B------:R-:W2:Y:S02]  /*0720*/  @P1 LDC.64 R4, c[0x0][0x380] ;  /* 0x0000e000ff041b82 */ /* 0x000ea40000000a00 */
[----:B------:R-:W-:-:S06]  /*0730*/  @P1 IADD3.X R14, PT, PT, RZ, RZ, RZ, P2, !PT ;  /* 0x000000ffff0e1210 */ /* 0x000fcc00017fe4ff */
[----:B------:R-:W3:Y:S01]  /*0740*/  LDC.64 R6, c[0x0][0x380] ;  /* 0x0000e000ff067b82 */ /* 0x000ee20000000a00 */
[----:B0-----:R-:W-:-:S04]  /*0750*/  @P1 IMAD.WIDE.U32 R12, R15, 0x4, R12 ;  /* 0x000000040f0c1825 */ /* 0x001fc800078e000c */
[C---:B------:R-:W-:Y:S01]  /*0760*/  @P1 IMAD R15, R21.reuse, R3, R0 ;  /* 0x00000003150f1224 */ /* 0x040fe200078e0200 */
[----:B------:R-:W-:Y:S01]  /*0770*/  @P1 IADD3 R21, PT, PT, R21, 0x2, RZ ;  /* 0x0000000215151810 */ /* 0x000fe20007ffe0ff */
[----:B------:R-:W4:Y:S01]  /*0780*/  @P1 LDG.E R13, desc[UR4][R12.64] ;  /* 0x000000040c0d1981 */ /* 0x000f22000c1e1900 */
[----:B------:R-:W0:Y:S01]  /*0790*/  LDC.64 R8, c[0x0][0x388] ;  /* 0x0000e200ff087b82 */ /* 0x000e220000000a00 */
[----:B-1----:R-:W-:Y:S01]  /*07a0*/  @P1 IMAD.WIDE R10, R15, 0x4, R10 ;  /* 0x000000040f0a1825 */ /* 0x002fe200078e020a */
[----:B------:R-:W-:Y:S02]  /*07b0*/  @!P0 IADD3 R17, PT, PT, R20, R21, RZ ;  /* 0x0000001514118210 */ /* 0x000fe40007ffe0ff */
[----:B--2---:R-:W-:Y:S01]  /*07c0*/  @P1 LEA R4, P2, R2, R4, 0x2 ;  /* 0x0000000402041211 */ /* 0x004fe200078410ff */
[----:B------:R-:W-:-:S03]  /*07d0*/  @!P0 IMAD R21, R21, R3, R0 ;  /* 0x0000000315158224 */ /* 0x000fc600078e0200 */
[----:B------:R-:W-:Y:S01]  /*07e0*/  @P1 LEA.HI.X R5, R2, R5, R14, 0x2, P2 ;  /* 0x0000000502051211 */ /* 0x000fe200010f140e */
[----:B------:R-:W-:Y:S01]  /*07f0*/  @P1 IMAD.WIDE R14, R3, 0x4, R10 ;  /* 0x00000004030e1825 */ /* 0x000fe200078e020a */
[----:B------:R-:W4:Y:S03]  /*0800*/  @P1 LDG.E R2, desc[UR4][R10.64] ;  /* 0x000000040a021981 */ /* 0x000f26000c1e1900 */
[----:B---3--:R-:W-:Y:S01]  /*0810*/  @!P0 IMAD.WIDE.U32 R6, R17, 0x4, R6 ;  /* 0x0000000411068825 */ /* 0x008fe200078e0006 */
[----:B------:R-:W2:Y:S04]  /*0820*/  @P1 LDG.E R5, desc[UR4][R4.64+0x4] ;  /* 0x0000040404051981 */ /* 0x000ea8000c1e1900 */
[----:B------:R-:W2:Y:S01]  /*0830*/  @P1 LDG.E R14, desc[UR4][R14.64] ;  /* 0x000000040e0e1981 */ /* 0x000ea2000c1e1900 */
[----:B0-----:R-:W-:-:S03]  /*0840*/  @!P0 IMAD.WIDE R8, R21, 0x4, R8 ;  /* 0x0000000415088825 */ /* 0x001fc600078e0208 */
[----:B------:R-:W3:Y:S04]  /*0850*/  @!P0 LDG.E R7, desc[UR4][R6.64] ;  /* 0x0000000406078981 */ /* 0x000ee8000c1e1900 */
[----:B------:R-:W3:Y:S01]  /*0860*/  @!P0 LDG.E R8, desc[UR4][R8.64] ;  /* 0x0000000408088981 */ /* 0x000ee2000c1e1900 */
[----:B----4-:R-:W-:-:S04]  /*0870*/  @P1 FFMA R2, R13, R2, R24 ;  /* 0x000000020d021223 */ /* 0x010fc80000000018 */
[----:B--2---:R-:W-:-:S04]  /*0880*/  @P1 FFMA R24, R5, R14, R2 ;  /* 0x0000000e05181223 */ /* 0x004fc80000000002 */
[----:B---3--:R-:W-:-:S07]  /*0890*/  @!P0 FFMA R24, R7, R8, R24 ;  /* 0x0000000807188223 */ /* 0x008fce0000000018 */
.L_x_9:
[----:B------:R-:W0:Y:S01]  /*08a0*/  LDC.64 R4, c[0x0][0x390] ;  /* 0x0000e400ff047b82 */ /* 0x000e220000000a00 */
[----:B------:R-:W-:-:S04]  /*08b0*/  IMAD R3, R19, R3, R0 ;  /* 0x0000000313037224 */ /* 0x000fc800078e0200 */
[----:B0-----:R-:W-:-:S05]  /*08c0*/  IMAD.WIDE R2, R3, 0x4, R4 ;  /* 0x0000000403027825 */ /* 0x001fca00078e0204 */
[----:B------:R-:W-:Y:S01]  /*08d0*/  STG.E desc[UR4][R2.64], R24 ;  /* 0x0000001802007986 */ /* 0x000fe2000c101904 */
[----:B------:R-:W-:Y:S05]  /*08e0*/  EXIT ;  /* 0x000000000000794d */ /* 0x000fea0003800000 */
.L_x_13:
        /* <DEDUP_REMOVED lines=9> */
.L_x_17:


//--------------------- .nv.shared._Z21matmul_register_tiledPKfS0_Pfiii --------------------------
	.section	.nv.shared._Z21matmul_register_tiledPKfS0_Pfiii,"aw",@nobits
	.sectionflags	@""
	.align	4
.nv.shared._Z21matmul_register_tiledPKfS0_Pfiii:
	.zero		5120


//--------------------- .nv.shared.reserved.0     --------------------------
	.section	.nv.shared.reserved.0,"aw",@nobits
	.weak		__nv_reservedSMEM_offset_0_alias
	.size		__nv_reservedSMEM_offset_0_alias, 0, 64
	.other		__nv_reservedSMEM_offset_0_alias,@"STO_CUDA_RESERVED_SHARED STV_DEFAULT"
__nv_reservedSMEM_offset_0_alias:
	.zero		0
	.zero		64


//--------------------- .nv.shared._Z19matmul_tiled_paddedPKfS0_Pfiii --------------------------
	.section	.nv.shared._Z19matmul_tiled_paddedPKfS0_Pfiii,"aw",@nobits
	.sectionflags	@""
	.align	4
.nv.shared._Z19matmul_tiled_paddedPKfS0_Pfiii:
	.zero		3200


//--------------------- .nv.shared._Z12matmul_tiledPKfS0_Pfiii --------------------------
	.section	.nv.shared._Z12matmul_tiledPKfS0_Pfiii,"aw",@nobits
	.sectionflags	@""
	.align	4
.nv.shared._Z12matmul_tiledPKfS0_Pfiii:
	.zero		3072


//--------------------- .nv.constant0._Z21matmul_register_tiledPKfS0_Pfiii --------------------------
	.section	.nv.constant0._Z21matmul_register_tiledPKfS0_Pfiii,"a",@progbits
	.sectionflags	@""
	.align	4
.nv.constant0._Z21matmul_register_tiledPKfS0_Pfiii:
	.zero		932


//--------------------- .nv.constant0._Z19matmul_tiled_paddedPKfS0_Pfiii --------------------------
	.section	.nv.constant0._Z19matmul_tiled_paddedPKfS0_Pfiii,"a",@progbits
	.sectionflags	@""
	.align	4
.nv.constant0._Z19matmul_tiled_paddedPKfS0_Pfiii:
	.zero		932


//--------------------- .nv.constant0._Z12matmul_tiledPKfS0_Pfiii --------------------------
	.section	.nv.constant0._Z12matmul_tiledPKfS0_Pfiii,"a",@progbits
	.sectionflags	@""
	.align	4
.nv.constant0._Z12matmul_tiledPKfS0_Pfiii:
	.zero		932


//--------------------- .nv.constant0._Z12matmul_naivePKfS0_Pfiii --------------------------
	.section	.nv.constant0._Z12matmul_naivePKfS0_Pfiii,"a",@progbits
	.sectionflags	@""
	.align	4
.nv.constant0._Z12matmul_naivePKfS0_Pfiii:
	.zero		932


//--------------------- SYMBOLS --------------------------

	.type		.nv.reservedSmem.offset0,@object
	.size		.nv.reservedSmem.offset0,0x4
	.type		.nv.reservedSmem.cap,@object
	.size		.nv.reservedSmem.cap,0x4
